	.target	sm_100a

	.elftype	@"ET_EXEC"


//--------------------- .note.nv.tkinfo           --------------------------
	.section	.note.nv.tkinfo,"",@"SHT_NOTE"
	.sectionflags	@"SHF_NOTE_NV_TKINFO"
	.tkinfo
        /*0018*/ 	.word	0x00000081
        /*0030*/ 	.string	""
        /*0030*/ 	.string	"ptxas-blackwell"
        /*0030*/ 	.string	"Cuda compilation tools, release 12.9, V12.9.86"
        /*0030*/ 	.string	"Build cuda_12.9.r12.9/compiler.36037853_0"
        /*0030*/ 	.string	"-v  -suppress-debug-info  -lineinfo  -arch sm_100a "



//--------------------- .note.nv.cuver            --------------------------
	.section	.note.nv.cuver,"",@"SHT_NOTE"
	.sectionflags	@"SHF_NOTE_NV_CUVER"
        /*0018*/ 	.short	0x0001
        /*001a*/ 	.short	0x0064
        /*001c*/ 	.short	0x0001
        /*001e*/ 	.short	0x0000
        /*0020*/ 	.short	0x0001
        /*0022*/ 	.short	0x0000


//--------------------- .nv.info                  --------------------------
	.section	.nv.info,"",@"SHT_CUDA_INFO"
	.align	4


	//----- nvinfo : EIATTR_REGCOUNT
	.align		4
        /*0000*/ 	.byte	0x04, 0x2f
        /*0002*/ 	.short	(.L_4 - .L_3)
	.align		4
.L_3:
        /*0004*/ 	.word	index@(gluon_tcgen05)
        /*0008*/ 	.word	0x00000047


	//----- nvinfo : EIATTR_FRAME_SIZE
	.align		4
.L_4:
        /*000c*/ 	.byte	0x04, 0x11
        /*000e*/ 	.short	(.L_6 - .L_5)
	.align		4
.L_5:
        /*0010*/ 	.word	index@($__internal_2_$__cuda_sm10x_tcgen05_guardrail_trap_unallocated_columns_being_dealloced)
        /*0014*/ 	.word	0x00000000


	//----- nvinfo : EIATTR_FRAME_SIZE
	.align		4
.L_6:
        /*0018*/ 	.byte	0x04, 0x11
        /*001a*/ 	.short	(.L_8 - .L_7)
	.align		4
.L_7:
        /*001c*/ 	.word	index@($__internal_1_$__cuda_sm10x_tcgen05_guardrail_trap_phase_invalid_during_alloc)
        /*0020*/ 	.word	0x00000000


	//----- nvinfo : EIATTR_FRAME_SIZE
	.align		4
.L_8:
        /*0024*/ 	.byte	0x04, 0x11
        /*0026*/ 	.short	(.L_10 - .L_9)
	.align		4
.L_9:
        /*0028*/ 	.word	index@($__internal_0_$__cuda_sm10x_tcgen05_guardrail_trap_col_being_dealloced_not_returned_by_alloc)
        /*002c*/ 	.word	0x00000000


	//----- nvinfo : EIATTR_FRAME_SIZE
	.align		4
.L_10:
        /*0030*/ 	.byte	0x04, 0x11
        /*0032*/ 	.short	(.L_12 - .L_11)
	.align		4
.L_11:
        /*0034*/ 	.word	index@(gluon_tcgen05)
        /*0038*/ 	.word	0x00000000


	//----- nvinfo : EIATTR_MIN_STACK_SIZE
	.align		4
.L_12:
        /*003c*/ 	.byte	0x04, 0x12
        /*003e*/ 	.short	(.L_14 - .L_13)
	.align		4
.L_13:
        /*0040*/ 	.word	index@(gluon_tcgen05)
        /*0044*/ 	.word	0x00000000
.L_14:


//--------------------- .nv.info.gluon_tcgen05    --------------------------
	.section	.nv.info.gluon_tcgen05,"",@"SHT_CUDA_INFO"
	.sectionflags	@""
	.align	4


	//----- nvinfo : EIATTR_CUDA_API_VERSION
	.align		4
        /*0000*/ 	.byte	0x04, 0x37
        /*0002*/ 	.short	(.L_16 - .L_15)
.L_15:
        /*0004*/ 	.word	0x00000081


	//----- nvinfo : EIATTR_KPARAM_INFO
	.align		4
.L_16:
        /*0008*/ 	.byte	0x04, 0x17
        /*000a*/ 	.short	(.L_18 - .L_17)
.L_17:
        /*000c*/ 	.word	0x00000000
        /*0010*/ 	.short	0x000a
        /*0012*/ 	.short	0x0048
        /*0014*/ 	.byte	0x00, 0xf4, 0x21, 0x00


	//----- nvinfo : EIATTR_KPARAM_INFO
	.align		4
.L_18:
        /*0018*/ 	.byte	0x04, 0x17
        /*001a*/ 	.short	(.L_20 - .L_19)
.L_19:
        /*001c*/ 	.word	0x00000000
        /*0020*/ 	.short	0x0009
        /*0022*/ 	.short	0x0040
        /*0024*/ 	.byte	0x00, 0xf4, 0x21, 0x00


	//----- nvinfo : EIATTR_KPARAM_INFO
	.align		4
.L_20:
        /*0028*/ 	.byte	0x04, 0x17
        /*002a*/ 	.short	(.L_22 - .L_21)
.L_21:
        /*002c*/ 	.word	0x00000000
        /*0030*/ 	.short	0x0008
        /*0032*/ 	.short	0x0038
        /*0034*/ 	.byte	0x00, 0xf0, 0x21, 0x00


	//----- nvinfo : EIATTR_KPARAM_INFO
	.align		4
.L_22:
        /*0038*/ 	.byte	0x04, 0x17
        /*003a*/ 	.short	(.L_24 - .L_23)
.L_23:
        /*003c*/ 	.word	0x00000000
        /*0040*/ 	.short	0x0007
        /*0042*/ 	.short	0x0030
        /*0044*/ 	.byte	0x00, 0xf0, 0x21, 0x00


	//----- nvinfo : EIATTR_KPARAM_INFO
	.align		4
.L_24:
        /*0048*/ 	.byte	0x04, 0x17
        /*004a*/ 	.short	(.L_26 - .L_25)
.L_25:
        /*004c*/ 	.word	0x00000000
        /*0050*/ 	.short	0x0006
        /*0052*/ 	.short	0x0028
        /*0054*/ 	.byte	0x00, 0xf0, 0x21, 0x00


	//----- nvinfo : EIATTR_KPARAM_INFO
	.align		4
.L_26:
        /*0058*/ 	.byte	0x04, 0x17
        /*005a*/ 	.short	(.L_28 - .L_27)
.L_27:
        /*005c*/ 	.word	0x00000000
        /*0060*/ 	.short	0x0005
        /*0062*/ 	.short	0x0020
        /*0064*/ 	.byte	0x00, 0xf0, 0x11, 0x00


	//----- nvinfo : EIATTR_KPARAM_INFO
	.align		4
.L_28:
        /*0068*/ 	.byte	0x04, 0x17
        /*006a*/ 	.short	(.L_30 - .L_29)
.L_29:
        /*006c*/ 	.word	0x00000000
        /*0070*/ 	.short	0x0004
        /*0072*/ 	.short	0x001c
        /*0074*/ 	.byte	0x00, 0xf0, 0x11, 0x00


	//----- nvinfo : EIATTR_KPARAM_INFO
	.align		4
.L_30:
        /*0078*/ 	.byte	0x04, 0x17
        /*007a*/ 	.short	(.L_32 - .L_31)
.L_31:
        /*007c*/ 	.word	0x00000000
        /*0080*/ 	.short	0x0003
        /*0082*/ 	.short	0x0018
        /*0084*/ 	.byte	0x00, 0xf0, 0x11, 0x00


	//----- nvinfo : EIATTR_KPARAM_INFO
	.align		4
.L_32:
        /*0088*/ 	.byte	0x04, 0x17
        /*008a*/ 	.short	(.L_34 - .L_33)
.L_33:
        /*008c*/ 	.word	0x00000000
        /*0090*/ 	.short	0x0002
        /*0092*/ 	.short	0x0010
        /*0094*/ 	.byte	0x00, 0xf4, 0x21, 0x00


	//----- nvinfo : EIATTR_KPARAM_INFO
	.align		4
.L_34:
        /*0098*/ 	.byte	0x04, 0x17
        /*009a*/ 	.short	(.L_36 - .L_35)
.L_35:
        /*009c*/ 	.word	0x00000000
        /*00a0*/ 	.short	0x0001
        /*00a2*/ 	.short	0x0008
        /*00a4*/ 	.byte	0x00, 0xf4, 0x21, 0x00


	//----- nvinfo : EIATTR_KPARAM_INFO
	.align		4
.L_36:
        /*00a8*/ 	.byte	0x04, 0x17
        /*00aa*/ 	.short	(.L_38 - .L_37)
.L_37:
        /*00ac*/ 	.word	0x00000000
        /*00b0*/ 	.short	0x0000
        /*00b2*/ 	.short	0x0000
        /*00b4*/ 	.byte	0x00, 0xf4, 0x21, 0x00


	//----- nvinfo : EIATTR_AT_ENTRY_FRAGMENTS
	.align		4
.L_38:
        /*00b8*/ 	.byte	0x04, 0x4f
        /*00ba*/ 	.short	(.L_40 - .L_39)


	//   ....[0]....
.L_39:
        /*00bc*/ 	.word	0x00000004


	//----- nvinfo : EIATTR_RESERVED_SMEM_USED
	.align		4
.L_40:
        /*00c0*/ 	.byte	0x01, 0x41
	.zero		2


	//----- nvinfo : EIATTR_SPARSE_MMA_MASK
	.align		4
        /*00c4*/ 	.byte	0x03, 0x50
        /*00c6*/ 	.short	0x0000


	//----- nvinfo : EIATTR_TCGEN05_1CTA_USED
	.align		4
        /*00c8*/ 	.byte	0x01, 0x51
	.zero		2


	//----- nvinfo : EIATTR_MAXREG_COUNT
	.align		4
        /*00cc*/ 	.byte	0x03, 0x1b
        /*00ce*/ 	.short	0x00ff


	//----- nvinfo : EIATTR_NUM_BARRIERS
	.align		4
        /*00d0*/ 	.byte	0x02, 0x4c
        /*00d2*/ 	.byte	0x01
	.zero		1


	//----- nvinfo : EIATTR_INT_WARP_WIDE_INSTR_OFFSETS
	.align		4
        /*00d4*/ 	.byte	0x04, 0x31
        /*00d6*/ 	.short	(.L_42 - .L_41)


	//   ....[0]....
.L_41:
        /*00d8*/ 	.word	0x00001670


	//   ....[1]....
        /*00dc*/ 	.word	0x00001690


	//   ....[2]....
        /*00e0*/ 	.word	0x00001710


	//   ....[3]....
        /*00e4*/ 	.word	0x00001ad0


	//   ....[4]....
        /*00e8*/ 	.word	0x00001ae0


	//   ....[5]....
        /*00ec*/ 	.word	0x00001af0


	//   ....[6]....
        /*00f0*/ 	.word	0x00001b00


	//   ....[7]....
        /*00f4*/ 	.word	0x00001cf0


	//   ....[8]....
        /*00f8*/ 	.word	0x00001d00


	//   ....[9]....
        /*00fc*/ 	.word	0x00001e70


	//   ....[10]....
        /*0100*/ 	.word	0x00001ec0


	//   ....[11]....
        /*0104*/ 	.word	0x00001ed0


	//   ....[12]....
        /*0108*/ 	.word	0x00001f00


	//   ....[13]....
        /*010c*/ 	.word	0x00002080


	//   ....[14]....
        /*0110*/ 	.word	0x00002090


	//   ....[15]....
        /*0114*/ 	.word	0x00002420


	//   ....[16]....
        /*0118*/ 	.word	0x00002430


	//   ....[17]....
        /*011c*/ 	.word	0x000028a0


	//   ....[18]....
        /*0120*/ 	.word	0x000028f0


	//----- nvinfo : EIATTR_COOP_GROUP_MASK_REGIDS
	.align		4
.L_42:
        /*0124*/ 	.byte	0x04, 0x29
        /*0126*/ 	.short	(.L_44 - .L_43)


	//   ....[0]....
.L_43:
        /*0128*/ 	.word	0xffffffff


	//   ....[1]....
        /*012c*/ 	.word	0xffffffff


	//   ....[2]....
        /*0130*/ 	.word	0xffffffff


	//   ....[3]....
        /*0134*/ 	.word	0xffffffff


	//   ....[4]....
        /*0138*/ 	.word	0xffffffff


	//   ....[5]....
        /*013c*/ 	.word	0xffffffff


	//   ....[6]....
        /*0140*/ 	.word	0xffffffff


	//   ....[7]....
        /*0144*/ 	.word	0xffffffff


	//   ....[8]....
        /*0148*/ 	.word	0xffffffff


	//   ....[9]....
        /*014c*/ 	.word	0xffffffff


	//----- nvinfo : EIATTR_COOP_GROUP_INSTR_OFFSETS
	.align		4
.L_44:
        /*0150*/ 	.byte	0x04, 0x28
        /*0152*/ 	.short	(.L_46 - .L_45)


	//   ....[0]....
.L_45:
        /*0154*/ 	.word	0x00000050


	//   ....[1]....
        /*0158*/ 	.word	0x00000310


	//   ....[2]....
        /*015c*/ 	.word	0x000004f0


	//   ....[3]....
        /*0160*/ 	.word	0x00000980


	//   ....[4]....
        /*0164*/ 	.word	0x00000ac0


	//   ....[5]....
        /*0168*/ 	.word	0x00000fa0


	//   ....[6]....
        /*016c*/ 	.word	0x000010e0


	//   ....[7]....
        /*0170*/ 	.word	0x00001530


	//   ....[8]....
        /*0174*/ 	.word	0x00002730


	//   ....[9]....
        /*0178*/ 	.word	0x000029a0


	//----- nvinfo : EIATTR_VRC_CTA_INIT_COUNT
	.align		4
.L_46:
        /*017c*/ 	.byte	0x02, 0x4a
        /*017e*/ 	.byte	0x80
	.zero		1


	//----- nvinfo : EIATTR_MBARRIER_INSTR_OFFSETS
	.align		4
        /*0180*/ 	.byte	0x04, 0x39
        /*0182*/ 	.short	(.L_48 - .L_47)


	//   ....[0]....
.L_47:
        /*0184*/ 	.word	0x00001730
        /*0188*/ 	.word	0x000000ff
        /*018c*/ 	.word	0x00008000
        /*0190*/ 	.short	0x0100
        /*0192*/ 	.byte	0x08
	.zero		1


	//   ....[1]....
        /*0194*/ 	.word	0x00001740
        /*0198*/ 	.word	0x000000ff
        /*019c*/ 	.word	0x00008020
        /*01a0*/ 	.short	0x0100
        /*01a2*/ 	.byte	0x08
	.zero		1


	//   ....[2]....
        /*01a4*/ 	.word	0x000017f0
        /*01a8*/ 	.word	0x000000ff
        /*01ac*/ 	.word	0x00008008
        /*01b0*/ 	.short	0x0100
        /*01b2*/ 	.byte	0x08
	.zero		1


	//   ....[3]....
        /*01b4*/ 	.word	0x00001800
        /*01b8*/ 	.word	0x000000ff
        /*01bc*/ 	.word	0x00008028
        /*01c0*/ 	.short	0x0100
        /*01c2*/ 	.byte	0x08
	.zero		1


	//   ....[4]....
        /*01c4*/ 	.word	0x000018e0
        /*01c8*/ 	.word	0x000000ff
        /*01cc*/ 	.word	0x00008010
        /*01d0*/ 	.short	0x0100
        /*01d2*/ 	.byte	0x08
	.zero		1


	//   ....[5]....
        /*01d4*/ 	.word	0x000018f0
        /*01d8*/ 	.word	0x000000ff
        /*01dc*/ 	.word	0x00008030
        /*01e0*/ 	.short	0x0100
        /*01e2*/ 	.byte	0x08
	.zero		1


	//   ....[6]....
        /*01e4*/ 	.word	0x00001a00
        /*01e8*/ 	.word	0x000000ff
        /*01ec*/ 	.word	0x00008018
        /*01f0*/ 	.short	0x0100
        /*01f2*/ 	.byte	0x08
	.zero		1


	//   ....[7]....
        /*01f4*/ 	.word	0x00001a10
        /*01f8*/ 	.word	0x000000ff
        /*01fc*/ 	.word	0x00008038
        /*0200*/ 	.short	0x0100
        /*0202*/ 	.byte	0x08
	.zero		1


	//   ....[8]....
        /*0204*/ 	.word	0x00001be0
        /*0208*/ 	.word	0x000000ff
        /*020c*/ 	.word	0x00008000
        /*0210*/ 	.short	0x010a
        /*0212*/ 	.byte	0x08
	.zero		1


	//   ....[9]....
        /*0214*/ 	.word	0x00001d50
        /*0218*/ 	.word	0x000000ff
        /*021c*/ 	.word	0x00008020
        /*0220*/ 	.short	0x010a
        /*0222*/ 	.byte	0x08
	.zero		1


	//   ....[10]....
        /*0224*/ 	.word	0x00001f70
        /*0228*/ 	.word	0x000000ff
        /*022c*/ 	.word	0x00008000
        /*0230*/ 	.short	0x010a
        /*0232*/ 	.byte	0x09
	.zero		1


	//   ....[11]....
        /*0234*/ 	.word	0x000020d0
        /*0238*/ 	.word	0x000000ff
        /*023c*/ 	.word	0x00008020
        /*0240*/ 	.short	0x010a
        /*0242*/ 	.byte	0x09
	.zero		1


	//   ....[12]....
        /*0244*/ 	.word	0x000021a0
        /*0248*/ 	.word	0x000000ff
        /*024c*/ 	.word	0x00008000
        /*0250*/ 	.short	0x0108
        /*0252*/ 	.byte	0x08
	.zero		1


	//   ....[13]....
        /*0254*/ 	.word	0x000021b0
        /*0258*/ 	.word	0x000000ff
        /*025c*/ 	.word	0x00008020
        /*0260*/ 	.short	0x0108
        /*0262*/ 	.byte	0x08
	.zero		1


	//   ....[14]....
        /*0264*/ 	.word	0x00002200
        /*0268*/ 	.word	0x000000ff
        /*026c*/ 	.word	0x00008008
        /*0270*/ 	.short	0x0108
        /*0272*/ 	.byte	0x08
	.zero		1


	//   ....[15]....
        /*0274*/ 	.word	0x00002210
        /*0278*/ 	.word	0x000000ff
        /*027c*/ 	.word	0x00008028
        /*0280*/ 	.short	0x0108
        /*0282*/ 	.byte	0x08
	.zero		1


	//   ....[16]....
        /*0284*/ 	.word	0x00002260
        /*0288*/ 	.word	0x000000ff
        /*028c*/ 	.word	0x00008010
        /*0290*/ 	.short	0x0108
        /*0292*/ 	.byte	0x08
	.zero		1


	//   ....[17]....
        /*0294*/ 	.word	0x00002270
        /*0298*/ 	.word	0x000000ff
        /*029c*/ 	.word	0x00008030
        /*02a0*/ 	.short	0x0108
        /*02a2*/ 	.byte	0x08
	.zero		1


	//   ....[18]....
        /*02a4*/ 	.word	0x000022c0
        /*02a8*/ 	.word	0x000000ff
        /*02ac*/ 	.word	0x00008018
        /*02b0*/ 	.short	0x0108
        /*02b2*/ 	.byte	0x08
	.zero		1


	//   ....[19]....
        /*02b4*/ 	.word	0x000022d0
        /*02b8*/ 	.word	0x000000ff
        /*02bc*/ 	.word	0x00008038
        /*02c0*/ 	.short	0x0108
        /*02c2*/ 	.byte	0x08
	.zero		1


	//   ....[20]....
        /*02c4*/ 	.word	0x000029c0
        /*02c8*/ 	.word	0x000000ff
        /*02cc*/ 	.word	0x00008000
        /*02d0*/ 	.short	0x010a
        /*02d2*/ 	.byte	0x08
	.zero		1


	//   ....[21]....
        /*02d4*/ 	.word	0x000029f0
        /*02d8*/ 	.word	0x000000ff
        /*02dc*/ 	.word	0x00008020
        /*02e0*/ 	.short	0x010a
        /*02e2*/ 	.byte	0x08
	.zero		1


	//   ....[22]....
        /*02e4*/ 	.word	0x00002a20
        /*02e8*/ 	.word	0x000000ff
        /*02ec*/ 	.word	0x00008000
        /*02f0*/ 	.short	0x010a
        /*02f2*/ 	.byte	0x09
	.zero		1


	//   ....[23]....
        /*02f4*/ 	.word	0x00002a50
        /*02f8*/ 	.word	0x000000ff
        /*02fc*/ 	.word	0x00008020
        /*0300*/ 	.short	0x010a
        /*0302*/ 	.byte	0x09
	.zero		1


	//----- nvinfo : EIATTR_NUM_MBARRIERS
	.align		4
.L_48:
        /*0304*/ 	.byte	0x03, 0x38
        /*0306*/ 	.short	0x0008


	//----- nvinfo : EIATTR_EXIT_INSTR_OFFSETS
	.align		4
        /*0308*/ 	.byte	0x04, 0x1c
        /*030a*/ 	.short	(.L_50 - .L_49)


	//   ....[0]....
.L_49:
        /*030c*/ 	.word	0x000029b0


	//----- nvinfo : EIATTR_REQNTID
	.align		4
.L_50:
        /*0310*/ 	.byte	0x04, 0x10
        /*0312*/ 	.short	(.L_52 - .L_51)
.L_51:
        /*0314*/ 	.word	0x00000100
        /*0318*/ 	.word	0x00000001
        /*031c*/ 	.word	0x00000001


	//----- nvinfo : EIATTR_CRS_STACK_SIZE
	.align		4
.L_52:
        /*0320*/ 	.byte	0x04, 0x1e
        /*0322*/ 	.short	(.L_54 - .L_53)
.L_53:
        /*0324*/ 	.word	0x00000000


	//----- nvinfo : EIATTR_CBANK_PARAM_SIZE
	.align		4
.L_54:
        /*0328*/ 	.byte	0x03, 0x19
        /*032a*/ 	.short	0x0050


	//----- nvinfo : EIATTR_PARAM_CBANK
	.align		4
        /*032c*/ 	.byte	0x04, 0x0a
        /*032e*/ 	.short	(.L_56 - .L_55)
	.align		4
.L_55:
        /*0330*/ 	.word	index@(.nv.constant0.gluon_tcgen05)
        /*0334*/ 	.short	0x0380
        /*0336*/ 	.short	0x0050


	//----- nvinfo : EIATTR_SW_WAR
	.align		4
.L_56:
        /*0338*/ 	.byte	0x04, 0x36
        /*033a*/ 	.short	(.L_58 - .L_57)
.L_57:
        /*033c*/ 	.word	0x00000008
.L_58:


//--------------------- .nv.compat                --------------------------
	.section	.nv.compat,"",@"SHT_CUDA_COMPAT_INFO"
	.align	4
        /*0000*/ 	.byte	0x02, 0x02, 0x02, 0x00, 0x02, 0x05, 0x05, 0x00, 0x02, 0x03, 0x03, 0x00, 0x02, 0x06, 0x01, 0x00


//--------------------- .nv.callgraph             --------------------------
	.section	.nv.callgraph,"",@"SHT_CUDA_CALLGRAPH"
	.align	4
	.sectionentsize	8
	.align		4
        /*0000*/ 	.word	0x00000000
	.align		4
        /*0004*/ 	.word	0xffffffff
	.align		4
        /*0008*/ 	.word	0x00000000
	.align		4
        /*000c*/ 	.word	0xfffffffe
	.align		4
        /*0010*/ 	.word	0x00000000
	.align		4
        /*0014*/ 	.word	0xfffffffd
	.align		4
        /*0018*/ 	.word	0x00000000
	.align		4
        /*001c*/ 	.word	0xfffffffc


//--------------------- .text.gluon_tcgen05       --------------------------
	.section	.text.gluon_tcgen05,"ax",@progbits
	.align	128
        .global         gluon_tcgen05
        .type           gluon_tcgen05,@function
        .size           gluon_tcgen05,(.L_x_86 - gluon_tcgen05)
        .other          gluon_tcgen05,@"STO_CUDA_ENTRY STV_DEFAULT"
gluon_tcgen05:
.text.gluon_tcgen05:
[----:B------:R-:W1:Y:S01]  /*0000*/  LDC R1, c[0x0][0x37c] ;  /* 0x0000df00ff017b82 */ /* 0x000e620000000800 */
[----:B------:R-:W2:Y:S02]  /*0010*/  S2R R0, SR_TID.X ;  /* 0x0000000000007919 */ /* 0x000ea40000002100 */
[----:B--2---:R-:W-:-:S13]  /*0020*/  ISETP.GE.U32.AND P2, PT, R0, 0x20, PT ;  /* 0x000000200000780c */ /* 0x004fda0003f46070 */
[----:B------:R-:W-:Y:S05]  /*0030*/  @P2 BRA `(.L_x_0) ;  /* 0x0000000000b82947 */ /* 0x000fea0003800000 */
[----:B------:R-:W2:Y:S01]  /*0040*/  S2UR UR6, SR_CgaCtaId ;  /* 0x00000000000679c3 */ /* 0x000ea20000008800 */
[----:B------:R-:W-:Y:S01]  /*0050*/  NOP ;  /* 0x0000000000007918 */ /* 0x000fe20000000000 */
[----:B------:R-:W-:Y:S02]  /*0060*/  UMOV UR4, 0x40 ;  /* 0x0000004000047882 */ /* 0x000fe40000000000 */
[----:B--2---:R-:W-:-:S09]  /*0070*/  ULEA UR4, UR6, UR4, 0x18 ;  /* 0x0000000406047291 */ /* 0x004fd2000f8ec0ff */
[----:B------:R-:W2:Y:S01]  /*0080*/  LDS.U8 R2, [UR4] ;  /* 0x00000004ff027984 */ /* 0x000ea20008000000 */
[----:B------:R-:W-:Y:S02]  /*0090*/  UMOV UR4, 0x400 ;  /* 0x0000040000047882 */ /* 0x000fe40000000000 */
[----:B------:R-:W-:Y:S01]  /*00a0*/  ULEA UR4, UR6, UR4, 0x18 ;  /* 0x0000000406047291 */ /* 0x000fe2000f8ec0ff */
[----:B--2---:R-:W-:-:S13]  /*00b0*/  ISETP.NE.AND P0, PT, R2, RZ, PT ;  /* 0x000000ff0200720c */ /* 0x004fda0003f05270 */
[----:B------:R-:W-:Y:S05]  /*00c0*/  @P0 BRA `(.L_x_1) ;  /* 0x00000000007c0947 */ /* 0x000fea0003800000 */
[----:B------:R-:W-:-:S13]  /*00d0*/  ELECT P0, URZ, PT ;  /* 0x0000000000ff782f */ /* 0x000fda0003800000 */
[----:B------:R-:W-:Y:S05]  /*00e0*/  @!P0 BRA `(.L_x_2) ;  /* 0x0000000000848947 */ /* 0x000fea0003800000 */
[----:B------:R-:W-:Y:S01]  /*00f0*/  UMOV UR5, 0x4 ;  /* 0x0000000400057882 */ /* 0x000fe20000000000 */
[----:B------:R-:W-:Y:S02]  /*0100*/  IMAD.MOV.U32 R5, RZ, RZ, 0x1 ;  /* 0x00000001ff057424 */ /* 0x000fe400078e00ff */
[----:B------:R-:W-:Y:S02]  /*0110*/  IMAD.MOV.U32 R3, RZ, RZ, 0xf ;  /* 0x0000000fff037424 */ /* 0x000fe400078e00ff */
[----:B------:R-:W-:Y:S04]  /*0120*/  DEPBAR.LE SB2, 0x36 ;  /* 0x0000ad800000791a */ /* 0x000fe80000000000 */
[----:B------:R-:W2:Y:S02]  /*0130*/  UTCATOMSWS.FIND_AND_SET.ALIGN UP0, UR5, UR5 ;  /* 0x00000005000575e3 */ /* 0x000ea40008000800 */
[----:B--2---:R-:W-:-:S04]  /*0140*/  PLOP3.LUT P0, PT, PT, PT, UP0, 0x80, 0x8 ;  /* 0x000000000008781c */ /* 0x004fc80003f0f008 */
[----:B------:R-:W-:-:S04]  /*0150*/  SEL R2, RZ, 0xffffffff, !P0 ;  /* 0xffffffffff027807 */ /* 0x000fc80004000000 */
[----:B------:R-:W-:Y:S01]  /*0160*/  ISETP.NE.AND P0, PT, R2, RZ, PT ;  /* 0x000000ff0200720c */ /* 0x000fe20003f05270 */
[----:B------:R-:W-:-:S12]  /*0170*/  IMAD.U32 R2, RZ, RZ, UR5 ;  /* 0x00000005ff027e24 */ /* 0x000fd8000f8e00ff */
[----:B------:R-:W-:Y:S05]  /*0180*/  @P0 BRA `(.L_x_3) ;  /* 0x0000000000240947 */ /* 0x000fea0003800000 */
.L_x_4:
[----:B------:R-:W-:Y:S05]  /*0190*/  NANOSLEEP 0x64 ;  /* 0x000000640000795d */ /* 0x000fea0003800000 */
[----:B------:R-:W-:-:S05]  /*01a0*/  UMOV UR5, 0x4 ;  /* 0x0000000400057882 */ /* 0x000fca0000000000 */
[----:B------:R-:W-:Y:S04]  /*01b0*/  DEPBAR.LE SB2, 0x36 ;  /* 0x0000ad800000791a */ /* 0x000fe80000000000 */
[----:B------:R-:W2:Y:S02]  /*01c0*/  UTCATOMSWS.FIND_AND_SET.ALIGN UP0, UR5, UR5 ;  /* 0x00000005000575e3 */ /* 0x000ea40008000800 */
[----:B--2---:R-:W-:-:S04]  /*01d0*/  PLOP3.LUT P0, PT, PT, PT, UP0, 0x80, 0x8 ;  /* 0x000000000008781c */ /* 0x004fc80003f0f008 */
[----:B------:R-:W-:-:S04]  /*01e0*/  SEL R2, RZ, 0xffffffff, !P0 ;  /* 0xffffffffff027807 */ /* 0x000fc80004000000 */
[----:B------:R-:W-:Y:S01]  /*01f0*/  ISETP.NE.AND P0, PT, R2, RZ, PT ;  /* 0x000000ff0200720c */ /* 0x000fe20003f05270 */
[----:B------:R-:W-:-:S12]  /*0200*/  IMAD.U32 R2, RZ, RZ, UR5 ;  /* 0x00000005ff027e24 */ /* 0x000fd8000f8e00ff */
[----:B------:R-:W-:Y:S05]  /*0210*/  @!P0 BRA `(.L_x_4) ;  /* 0xfffffffc00dc8947 */ /* 0x000fea000383ffff */
.L_x_3:
[C---:B------:R-:W-:Y:S01]  /*0220*/  VIADD R4, R2.reuse, 0x10 ;  /* 0x0000001002047836 */ /* 0x040fe20000000000 */
[----:B------:R-:W-:Y:S01]  /*0230*/  UMOV UR5, 0x50 ;  /* 0x0000005000057882 */ /* 0x000fe20000000000 */
[----:B------:R-:W-:Y:S01]  /*0240*/  SHF.L.U32 R3, R3, R2, RZ ;  /* 0x0000000203037219 */ /* 0x000fe200000006ff */
[----:B------:R-:W-:Y:S01]  /*0250*/  ULEA UR5, UR6, UR5, 0x18 ;  /* 0x0000000506057291 */ /* 0x000fe2000f8ec0ff */
[----:B------:R-:W-:Y:S01]  /*0260*/  IMAD.SHL.U32 R2, R2, 0x20, RZ ;  /* 0x0000002002027824 */ /* 0x000fe200078e00ff */
[----:B------:R-:W-:-:S04]  /*0270*/  SHF.L.U32 R4, R5, R4, RZ ;  /* 0x0000000405047219 */ /* 0x000fc800000006ff */
[----:B------:R-:W-:-:S05]  /*0280*/  LOP3.LUT R3, R4, R3, RZ, 0xfc, !PT ;  /* 0x0000000304037212 */ /* 0x000fca00078efcff */
[----:B------:R2:W-:Y:S04]  /*0290*/  ATOMS.OR RZ, [UR5], R3 ;  /* 0x00000003ffff798c */ /* 0x0005e8000b000005 */
[----:B------:R2:W-:Y:S01]  /*02a0*/  STS [UR4], R2 ;  /* 0x00000002ff007988 */ /* 0x0005e20008000804 */
[----:B------:R-:W-:Y:S05]  /*02b0*/  BRA `(.L_x_2) ;  /* 0x0000000000107947 */ /* 0x000fea0003800000 */
.L_x_1:
[----:B------:R-:W-:Y:S01]  /*02c0*/  IMAD.MOV.U32 R3, RZ, RZ, -0x1 ;  /* 0xffffffffff037424 */ /* 0x000fe200078e00ff */
[----:B------:R-:W-:-:S04]  /*02d0*/  MOV R2, 0x300 ;  /* 0x0000030000027802 */ /* 0x000fc80000000f00 */
[----:B------:R2:W-:Y:S03]  /*02e0*/  STS [UR4], R3 ;  /* 0x00000003ff007988 */ /* 0x0005e60008000804 */
[----:B-12---:R-:W-:Y:S05]  /*02f0*/  CALL.REL.NOINC `($__internal_1_$__cuda_sm10x_tcgen05_guardrail_trap_phase_invalid_during_alloc) ;  /* 0x0000002400ec7944 */ /* 0x006fea0003c00000 */
.L_x_2:
[----:B------:R-:W-:Y:S05]  /*0300*/  WARPSYNC.ALL ;  /* 0x0000000000007948 */ /* 0x000fea0003800000 */
[----:B------:R-:W-:Y:S01]  /*0310*/  NOP ;  /* 0x0000000000007918 */ /* 0x000fe20000000000 */
.L_x_0:
[----:B------:R-:W3:Y:S08]  /*0320*/  S2UR UR4, SR_CgaCtaId ;  /* 0x00000000000479c3 */ /* 0x000ef00000008800 */
[----:B------:R-:W-:Y:S01]  /*0330*/  BAR.SYNC.DEFER_BLOCKING 0x0 ;  /* 0x0000000000007b1d */ /* 0x000fe20000010000 */
[----:B------:R-:W-:-:S05]  /*0340*/  LOP3.LUT R68, R0, 0xff, RZ, 0xc0, !PT ;  /* 0x000000ff00447812 */ /* 0x000fca00078ec0ff */
[----:B------:R-:W-:Y:S02]  /*0350*/  UMOV UR8, 0x400 ;  /* 0x0000040000087882 */ /* 0x000fe40000000000 */
[----:B------:R-:W4:Y:S08]  /*0360*/  LDC R10, c[0x0][0x3a0] ;  /* 0x0000e800ff0a7b82 */ /* 0x000f300000000800 */
[----:B------:R-:W5:Y:S01]  /*0370*/  S2UR UR9, SR_CTAID.Y ;  /* 0x00000000000979c3 */ /* 0x000f620000002600 */
[----:B---3--:R-:W-:-:S09]  /*0380*/  ULEA UR8, UR4, UR8, 0x18 ;  /* 0x0000000804087291 */ /* 0x008fd2000f8ec0ff */
[----:B--2---:R-:W2:Y:S01]  /*0390*/  LDS R3, [UR8] ;  /* 0x00000008ff037984 */ /* 0x004ea20008000800 */
[----:B------:R-:W-:Y:S06]  /*03a0*/  BAR.SYNC.DEFER_BLOCKING 0x0 ;  /* 0x0000000000007b1d */ /* 0x000fec0000010000 */
[----:B------:R-:W-:Y:S05]  /*03b0*/  @P2 BRA `(.L_x_5) ;  /* 0x0000000000182947 */ /* 0x000fea0003800000 */
[----:B------:R-:W-:Y:S01]  /*03c0*/  ELECT P0, URZ, PT ;  /* 0x0000000000ff782f */ /* 0x000fe20003800000 */
[----:B------:R-:W-:Y:S01]  /*03d0*/  IMAD.MOV.U32 R2, RZ, RZ, 0x1 ;  /* 0x00000001ff027424 */ /* 0x000fe200078e00ff */
[----:B------:R-:W-:Y:S01]  /*03e0*/  UMOV UR5, 0x40 ;  /* 0x0000004000057882 */ /* 0x000fe20000000000 */
[----:B------:R-:W-:Y:S01]  /*03f0*/  UVIRTCOUNT.DEALLOC.SMPOOL 0x80 ;  /* 0x000000800000784c */ /* 0x000fe20000000000 */
[----:B------:R-:W-:-:S09]  /*0400*/  ULEA UR5, UR4, UR5, 0x18 ;  /* 0x0000000504057291 */ /* 0x000fd2000f8ec0ff */
[----:B------:R3:W-:Y:S03]  /*0410*/  @P0 STS.U8 [UR5], R2 ;  /* 0x00000002ff000988 */ /* 0x0007e60008000005 */
.L_x_5:
[----:B------:R-:W3:Y:S01]  /*0420*/  S2UR UR4, SR_CTAID.Z ;  /* 0x00000000000479c3 */ /* 0x000ee20000002700 */
[----:B------:R-:W5:Y:S01]  /*0430*/  LDCU UR5, c[0x0][0x370] ;  /* 0x00006e00ff0577ac */ /* 0x000f620008000800 */
[----:B------:R-:W-:Y:S01]  /*0440*/  ISETP.GE.U32.AND P0, PT, R68, 0x20, PT ;  /* 0x000000204400780c */ /* 0x000fe20003f06070 */
[----:B----4-:R-:W-:Y:S01]  /*0450*/  VIADD R5, R10, 0xffffffff ;  /* 0xffffffff0a057836 */ /* 0x010fe20000000000 */
[C---:B------:R-:W-:Y:S01]  /*0460*/  ISETP.NE.U32.AND P3, PT, R68.reuse, RZ, PT ;  /* 0x000000ff4400720c */ /* 0x040fe20003f65070 */
[----:B------:R-:W3:Y:S01]  /*0470*/  LDCU UR6, c[0x0][0x374] ;  /* 0x00006e80ff0677ac */ /* 0x000ee20008000800 */
[----:B------:R-:W-:Y:S01]  /*0480*/  LEA R4, R68, UR8, 0x2 ;  /* 0x0000000844047c11 */ /* 0x000fe2000f8e10ff */
[----:B------:R-:W-:Y:S01]  /*0490*/  BSSY.RECONVERGENT B0, `(.L_x_6) ;  /* 0x0000015000007945 */ /* 0x000fe20003800200 */
[----:B------:R-:W5:Y:S01]  /*04a0*/  S2UR UR7, SR_CTAID.X ;  /* 0x00000000000779c3 */ /* 0x000f620000002500 */
[----:B------:R-:W4:Y:S01]  /*04b0*/  LDCU.64 UR20, c[0x0][0x3c0] ;  /* 0x00007800ff1477ac */ /* 0x000f220008000a00 */
[----:B--2---:R-:W-:-:S05]  /*04c0*/  R2UR UR23, R3 ;  /* 0x00000000031772ca */ /* 0x004fca00000e0000 */
[----:B------:R2:W-:Y:S01]  /*04d0*/  @!P0 STS [R4], RZ ;  /* 0x000000ff04008388 */ /* 0x0005e20000000800 */
[----:B------:R-:W1:Y:S01]  /*04e0*/  LDC R6, c[0x0][0x398] ;  /* 0x0000e600ff067b82 */ /* 0x000e620000000800 */
[----:B------:R-:W-:Y:S02]  /*04f0*/  NOP ;  /* 0x0000000000007918 */ /* 0x000fe40000000000 */
[----:B------:R2:W-:Y:S01]  /*0500*/  @!P3 STS [UR8+0x20], R5 ;  /* 0x00002005ff00b988 */ /* 0x0005e20008000808 */
[----:B---3-5:R-:W-:-:S04]  /*0510*/  UIMAD UR4, UR4, UR6, UR9 ;  /* 0x00000006040472a4 */ /* 0x028fc8000f8e0209 */
[----:B------:R-:W-:-:S04]  /*0520*/  UIMAD UR4, UR4, UR5, UR7 ;  /* 0x00000005040472a4 */ /* 0x000fc8000f8e0207 */
[----:B------:R-:W-:-:S04]  /*0530*/  UIMAD UR4, UR4, 0x180, URZ ;  /* 0x00000180040478a4 */ /* 0x000fc8000f8e02ff */
[----:B----4-:R-:W-:Y:S01]  /*0540*/  UIADD3 UR24, UP0, UPT, UR4, UR20, URZ ;  /* 0x0000001404187290 */ /* 0x010fe2000ff1e0ff */
[----:B-1----:R-:W-:-:S03]  /*0550*/  VIADD R6, R6, 0xffffffff ;  /* 0xffffffff06067836 */ /* 0x002fc60000000000 */
[----:B------:R-:W-:Y:S01]  /*0560*/  ULEA.HI.X.SX32 UR25, UR4, UR21, 0x1, UP0 ;  /* 0x0000001504197291 */ /* 0x000fe200080f0eff */
[----:B--2---:R-:W-:Y:S11]  /*0570*/  @P3 BRA `(.L_x_7) ;  /* 0x0000000000183947 */ /* 0x004ff60003800000 */
[----:B------:R-:W1:Y:S01]  /*0580*/  LDS R2, [UR8+0x8] ;  /* 0x00000808ff027984 */ /* 0x000e620008000800 */
[----:B------:R-:W2:Y:S01]  /*0590*/  LDC.64 R8, c[0x0][0x380] ;  /* 0x0000e000ff087b82 */ /* 0x000ea20000000a00 */
[----:B------:R-:W-:Y:S02]  /*05a0*/  IMAD.MOV.U32 R3, RZ, RZ, 0x70 ;  /* 0x00000070ff037424 */ /* 0x000fe400078e00ff */
[----:B--2---:R2:W-:Y:S03]  /*05b0*/  STS.64 [UR8], R8 ;  /* 0x00000008ff007988 */ /* 0x0045e60008000a08 */
[----:B-1----:R-:W-:-:S05]  /*05c0*/  LOP3.LUT R2, R2, 0x10, R3, 0xd8, !PT ;  /* 0x0000001002027812 */ /* 0x002fca00078ed803 */
[----:B------:R2:W-:Y:S02]  /*05d0*/  STS [UR8+0x8], R2 ;  /* 0x00000802ff007988 */ /* 0x0005e40008000808 */
.L_x_7:
[----:B------:R-:W-:Y:S05]  /*05e0*/  BSYNC.RECONVERGENT B0 ;  /* 0x0000000000007941 */ /* 0x000fea0003800200 */
.L_x_6:
[----:B------:R-:W-:Y:S04]  /*05f0*/  BSSY.RECONVERGENT B0, `(.L_x_8) ;  /* 0x000000a000007945 */ /* 0x000fe80003800200 */
[----:B------:R-:W-:Y:S05]  /*0600*/  @P3 BRA `(.L_x_9) ;  /* 0x0000000000203947 */ /* 0x000fea0003800000 */
[----:B--2---:R-:W1:Y:S01]  /*0610*/  LDS R2, [UR8+0x34] ;  /* 0x00003408ff027984 */ /* 0x004e620008000800 */
[----:B------:R-:W-:Y:S02]  /*0620*/  IMAD.MOV.U32 R3, RZ, RZ, 0x1f000000 ;  /* 0x1f000000ff037424 */ /* 0x000fe400078e00ff */
[----:B------:R-:W-:Y:S01]  /*0630*/  @!P3 IMAD.MOV.U32 R7, RZ, RZ, 0x7f ;  /* 0x0000007fff07b424 */ /* 0x000fe200078e00ff */
[----:B------:R-:W2:Y:S02]  /*0640*/  @!P3 LDS R8, [UR8+0x38] ;  /* 0x00003808ff08b984 */ /* 0x000ea40008000800 */
[----:B-1----:R-:W-:Y:S02]  /*0650*/  LOP3.LUT R2, R2, 0xff000000, R3, 0xb8, !PT ;  /* 0xff00000002027812 */ /* 0x002fe400078eb803 */
[----:B--2---:R-:W-:-:S03]  /*0660*/  @!P3 LOP3.LUT R3, R8, 0xff, R7, 0xb8, !PT ;  /* 0x000000ff0803b812 */ /* 0x004fc600078eb807 */
[----:B------:R1:W-:Y:S04]  /*0670*/  STS [UR8+0x34], R2 ;  /* 0x00003402ff007988 */ /* 0x0003e80008000808 */
[----:B------:R1:W-:Y:S02]  /*0680*/  @!P3 STS [UR8+0x38], R3 ;  /* 0x00003803ff00b988 */ /* 0x0003e40008000808 */
.L_x_9:
[----:B------:R-:W-:Y:S05]  /*0690*/  BSYNC.RECONVERGENT B0 ;  /* 0x0000000000007941 */ /* 0x000fea0003800200 */
.L_x_8:
[----:B------:R-:W-:Y:S04]  /*06a0*/  BSSY.RECONVERGENT B0, `(.L_x_10) ;  /* 0x000000a000007945 */ /* 0x000fe80003800200 */
[----:B------:R-:W-:Y:S05]  /*06b0*/  @P3 BRA `(.L_x_11) ;  /* 0x0000000000203947 */ /* 0x000fea0003800000 */
[----:B-12---:R-:W1:Y:S01]  /*06c0*/  LDS R2, [UR8+0x1c] ;  /* 0x00001c08ff027984 */ /* 0x006e620008000800 */
[----:B------:R-:W2:Y:S03]  /*06d0*/  LDC.64 R8, c[0x0][0x3a8] ;  /* 0x0000ea00ff087b82 */ /* 0x000ea60000000a00 */
[----:B------:R3:W-:Y:S01]  /*06e0*/  STS [UR8+0x24], R6 ;  /* 0x00002406ff007988 */ /* 0x0007e20008000808 */
[--C-:B--2---:R-:W-:Y:S02]  /*06f0*/  SHF.R.U32.HI R7, RZ, 0x4, R9.reuse ;  /* 0x00000004ff077819 */ /* 0x104fe40000011609 */
[----:B------:R-:W-:-:S05]  /*0700*/  SHF.R.U64 R3, R8, 0x4, R9 ;  /* 0x0000000408037819 */ /* 0x000fca0000001209 */
[----:B------:R3:W-:Y:S01]  /*0710*/  STS [UR8+0xc], R3 ;  /* 0x00000c03ff007988 */ /* 0x0007e20008000808 */
[----:B-1----:R-:W-:-:S05]  /*0720*/  LOP3.LUT R2, R2, 0xf, R7, 0xb8, !PT ;  /* 0x0000000f02027812 */ /* 0x002fca00078eb807 */
[----:B------:R3:W-:Y:S02]  /*0730*/  STS [UR8+0x1c], R2 ;  /* 0x00001c02ff007988 */ /* 0x0007e40008000808 */
.L_x_11:
[----:B------:R-:W-:Y:S05]  /*0740*/  BSYNC.RECONVERGENT B0 ;  /* 0x0000000000007941 */ /* 0x000fea0003800200 */
.L_x_10:
[----:B------:R-:W-:Y:S04]  /*0750*/  BSSY.RECONVERGENT B1, `(.L_x_12) ;  /* 0x000001d000017945 */ /* 0x000fe80003800200 */
[----:B------:R-:W-:Y:S04]  /*0760*/  BSSY.RELIABLE B0, `(.L_x_13) ;  /* 0x0000018000007945 */ /* 0x000fe80003800100 */
[----:B------:R-:W-:Y:S05]  /*0770*/  @P3 BRA `(.L_x_14) ;  /* 0x00000000001c3947 */ /* 0x000fea0003800000 */
[----:B-123--:R-:W1:Y:S02]  /*0780*/  LDS R2, [UR8+0x34] ;  /* 0x00003408ff027984 */ /* 0x00ee640008000800 */
[----:B-1----:R-:W-:-:S05]  /*0790*/  LOP3.LUT R2, R2, 0x7, RZ, 0xb8, !PT ;  /* 0x0000000702027812 */ /* 0x002fca00078eb8ff */
[----:B------:R1:W-:Y:S01]  /*07a0*/  STS [UR8+0x34], R2 ;  /* 0x00003402ff007988 */ /* 0x0003e20008000808 */
[----:B------:R-:W-:Y:S05]  /*07b0*/  @P3 BRA `(.L_x_15) ;  /* 0x00000000001c3947 */ /* 0x000fea0003800000 */
[----:B-1----:R-:W1:Y:S02]  /*07c0*/  LDS R2, [UR8+0x34] ;  /* 0x00003408ff027984 */ /* 0x002e640008000800 */
[----:B-1----:R-:W-:-:S05]  /*07d0*/  LOP3.LUT R2, R2, 0x38, RZ, 0xb8, !PT ;  /* 0x0000003802027812 */ /* 0x002fca00078eb8ff */
[----:B------:R4:W-:Y:S02]  /*07e0*/  STS [UR8+0x34], R2 ;  /* 0x00003402ff007988 */ /* 0x0009e40008000808 */
.L_x_14:
[----:B------:R-:W-:Y:S05]  /*07f0*/  @P3 BRA `(.L_x_16) ;  /* 0x00000000001c3947 */ /* 0x000fea0003800000 */
[----:B-1234-:R-:W1:Y:S02]  /*0800*/  LDS R2, [UR8+0x8] ;  /* 0x00000808ff027984 */ /* 0x01ee640008000800 */
[----:B-1----:R-:W-:-:S05]  /*0810*/  LOP3.LUT R2, R2, 0x780, RZ, 0xb8, !PT ;  /* 0x0000078002027812 */ /* 0x002fca00078eb8ff */
[----:B------:R2:W-:Y:S02]  /*0820*/  STS [UR8+0x8], R2 ;  /* 0x00000802ff007988 */ /* 0x0005e40008000808 */
.L_x_15:
[----:B------:R-:W-:Y:S05]  /*0830*/  @P3 BRA `(.L_x_17) ;  /* 0x0000000000283947 */ /* 0x000fea0003800000 */
[----:B-12---:R-:W1:Y:S02]  /*0840*/  LDS R2, [UR8+0x8] ;  /* 0x00000808ff027984 */ /* 0x006e640008000800 */
[----:B-1----:R-:W-:-:S05]  /*0850*/  LOP3.LUT R2, R2, 0x1800, RZ, 0xb8, !PT ;  /* 0x0000180002027812 */ /* 0x002fca00078eb8ff */
[----:B------:R5:W-:Y:S02]  /*0860*/  STS [UR8+0x8], R2 ;  /* 0x00000802ff007988 */ /* 0x000be40008000808 */
.L_x_16:
[----:B------:R-:W-:Y:S05]  /*0870*/  @P3 BREAK.RELIABLE B0 ;  /* 0x0000000000003942 */ /* 0x000fea0003800100 */
[----:B------:R-:W-:Y:S05]  /*0880*/  @P3 BRA `(.L_x_18) ;  /* 0x0000000000243947 */ /* 0x000fea0003800000 */
[----:B-1-3--:R-:W1:Y:S01]  /*0890*/  LDS R3, [UR8+0x8] ;  /* 0x00000808ff037984 */ /* 0x00ae620008000800 */
[----:B--2-45:R-:W-:-:S05]  /*08a0*/  IMAD.MOV.U32 R2, RZ, RZ, 0x6000 ;  /* 0x00006000ff027424 */ /* 0x034fca00078e00ff */
[----:B-1----:R-:W-:-:S04]  /*08b0*/  LOP3.LUT R2, R3, 0x2000, R2, 0xd8, !PT ;  /* 0x0000200003027812 */ /* 0x002fc800078ed802 */
[----:B------:R-:W-:-:S05]  /*08c0*/  LOP3.LUT R2, R2, 0x400000, RZ, 0xb8, !PT ;  /* 0x0040000002027812 */ /* 0x000fca00078eb8ff */
[----:B------:R3:W-:Y:S02]  /*08d0*/  STS [UR8+0x8], R2 ;  /* 0x00000802ff007988 */ /* 0x0007e40008000808 */
.L_x_17:
[----:B------:R-:W-:Y:S05]  /*08e0*/  BSYNC.RELIABLE B0 ;  /* 0x0000000000007941 */ /* 0x000fea0003800100 */
.L_x_13:
[----:B-123--:R-:W1:Y:S02]  /*08f0*/  @!P3 LDS R2, [UR8+0x8] ;  /* 0x00000808ff02b984 */ /* 0x00ee640008000800 */
[----:B-1----:R-:W-:-:S05]  /*0900*/  @!P3 LOP3.LUT R2, R2, 0x8000, RZ, 0xb8, !PT ;  /* 0x000080000202b812 */ /* 0x002fca00078eb8ff */
[----:B------:R1:W-:Y:S02]  /*0910*/  @!P3 STS [UR8+0x8], R2 ;  /* 0x00000802ff00b988 */ /* 0x0003e40008000808 */
.L_x_18:
[----:B------:R-:W-:Y:S05]  /*0920*/  BSYNC.RECONVERGENT B1 ;  /* 0x0000000000017941 */ /* 0x000fea0003800200 */
.L_x_12:
[----:B------:R-:W-:Y:S05]  /*0930*/  WARPSYNC.ALL ;  /* 0x0000000000007948 */ /* 0x000fea0003800000 */
[----:B------:R-:W-:Y:S01]  /*0940*/  NOP ;  /* 0x0000000000007918 */ /* 0x000fe20000000000 */
[----:B------:R-:W-:Y:S05]  /*0950*/  @P0 BRA `(.L_x_19) ;  /* 0x0000000000300947 */ /* 0x000fea0003800000 */
[----:B-12345:R-:W1:Y:S01]  /*0960*/  S2R R2, SR_LANEID ;  /* 0x0000000000027919 */ /* 0x03ee620000000000 */
[----:B------:R-:W-:Y:S05]  /*0970*/  WARPSYNC.ALL ;  /* 0x0000000000007948 */ /* 0x000fea0003800000 */
[----:B------:R-:W-:Y:S01]  /*0980*/  NOP ;  /* 0x0000000000007918 */ /* 0x000fe20000000000 */
[----:B-1----:R-:W-:-:S05]  /*0990*/  IMAD.SHL.U32 R7, R2, 0x4, RZ ;  /* 0x0000000402077824 */ /* 0x002fca00078e00ff */
[----:B------:R-:W1:Y:S01]  /*09a0*/  LDS R9, [R7+UR8] ;  /* 0x0000000807097984 */ /* 0x000e620008000800 */
[----:B------:R-:W-:-:S05]  /*09b0*/  IADD3 R2, P1, PT, R7, UR24, RZ ;  /* 0x0000001807027c10 */ /* 0x000fca000ff3e0ff */
[----:B------:R-:W-:-:S05]  /*09c0*/  IMAD.X R3, RZ, RZ, UR25, P1 ;  /* 0x00000019ff037e24 */ /* 0x000fca00088e06ff */
[----:B-1----:R1:W2:Y:S01]  /*09d0*/  ATOMG.E.EXCH.STRONG.GPU PT, RZ, [R2], R9 ;  /* 0x0000000902ff73a8 */ /* 0x0022a200041ee100 */
[----:B------:R-:W-:-:S04]  /*09e0*/  DEPBAR {5,4,3,2,1,0} ;  /* 0x0000003f0000791a */ /* 0x000fc80000000000 */
[----:B------:R-:W3:Y:S02]  /*09f0*/  CCTL.E.C.LDCU.IV.DEEP [UR24] ;  /* 0x0000000018007540 */ /* 0x000ee40009c08000 */
[----:B---3--:R1:W-:Y:S01]  /*0a00*/  UTMACCTL.IV [UR24] ;  /* 0x00000000180079b9 */ /* 0x0083e20008000000 */
[----:B------:R-:W-:Y:S01]  /*0a10*/  NOP ;  /* 0x0000000000007918 */ /* 0x000fe20000000000 */
.L_x_19:
[----:B------:R-:W-:Y:S05]  /*0a20*/  @P0 BRA `(.L_x_20) ;  /* 0x00000000000c0947 */ /* 0x000fea0003800000 */
[----:B------:R0:W-:Y:S01]  /*0a30*/  UTMACMDFLUSH ;  /* 0x00000000000079b7 */ /* 0x0001e20000000000 */
[----:B------:R-:W-:Y:S05]  /*0a40*/  @P0 BRA `(.L_x_20) ;  /* 0x0000000000040947 */ /* 0x000fea0003800000 */
[----:B------:R-:W-:-:S04]  /*0a50*/  DEPBAR.LE SB0, 0x0 ;  /* 0x000080000000791a */ /* 0x000fc80000000000 */
.L_x_20:
[----:B------:R-:W-:Y:S05]  /*0a60*/  WARPSYNC.ALL ;  /* 0x0000000000007948 */ /* 0x000fea0003800000 */
[----:B------:R-:W-:Y:S01]  /*0a70*/  NOP ;  /* 0x0000000000007918 */ /* 0x000fe20000000000 */
[----:B--2---:R-:W-:Y:S06]  /*0a80*/  BAR.SYNC.DEFER_BLOCKING 0x0 ;  /* 0x0000000000007b1d */ /* 0x004fec0000010000 */
[----:B------:R-:W-:Y:S02]  /*0a90*/  BSSY.RECONVERGENT B1, `(.L_x_21) ;  /* 0x000000b000017945 */ /* 0x000fe40003800200 */
[----:B------:R-:W-:Y:S06]  /*0aa0*/  BAR.SYNC.DEFER_BLOCKING 0x0 ;  /* 0x0000000000007b1d */ /* 0x000fec0000010000 */
[----:B------:R2:W-:Y:S01]  /*0ab0*/  @!P0 STS [R4], RZ ;  /* 0x000000ff04008388 */ /* 0x0005e20000000800 */
[----:B------:R-:W-:Y:S01]  /*0ac0*/  NOP ;  /* 0x0000000000007918 */ /* 0x000fe20000000000 */
[----:B------:R-:W-:Y:S05]  /*0ad0*/  @P3 BRA `(.L_x_22) ;  /* 0x0000000000183947 */ /* 0x000fea0003800000 */
[----:B-1-345:R-:W1:Y:S01]  /*0ae0*/  LDS R2, [UR8+0x8] ;  /* 0x00000808ff027984 */ /* 0x03ae620008000800 */
[----:B------:R-:W3:Y:S01]  /*0af0*/  LDC.64 R8, c[0x0][0x388] ;  /* 0x0000e200ff087b82 */ /* 0x000ee20000000a00 */
[----:B------:R-:W-:Y:S02]  /*0b00*/  IMAD.MOV.U32 R3, RZ, RZ, 0x70 ;  /* 0x00000070ff037424 */ /* 0x000fe400078e00ff */
[----:B---3--:R3:W-:Y:S03]  /*0b10*/  STS.64 [UR8], R8 ;  /* 0x00000008ff007988 */ /* 0x0087e60008000a08 */
[----:B-1----:R-:W-:-:S05]  /*0b20*/  LOP3.LUT R2, R2, 0x10, R3, 0xd8, !PT ;  /* 0x0000001002027812 */ /* 0x002fca00078ed803 */
[----:B------:R3:W-:Y:S02]  /*0b30*/  STS [UR8+0x8], R2 ;  /* 0x00000802ff007988 */ /* 0x0007e40008000808 */
.L_x_22:
[----:B-1----:R-:W-:Y:S05]  /*0b40*/  BSYNC.RECONVERGENT B1 ;  /* 0x0000000000017941 */ /* 0x002fea0003800200 */
.L_x_21:
[----:B------:R-:W-:Y:S04]  /*0b50*/  BSSY.RECONVERGENT B2, `(.L_x_23) ;  /* 0x000000f000027945 */ /* 0x000fe80003800200 */
[----:B------:R-:W-:Y:S04]  /*0b60*/  BSSY.RELIABLE B1, `(.L_x_24) ;  /* 0x000000c000017945 */ /* 0x000fe80003800100 */
[----:B------:R-:W-:Y:S05]  /*0b70*/  @P3 BRA `(.L_x_25) ;  /* 0x0000000000283947 */ /* 0x000fea0003800000 */
[----:B---345:R-:W1:Y:S01]  /*0b80*/  LDS R2, [UR8+0x34] ;  /* 0x00003408ff027984 */ /* 0x038e620008000800 */
[----:B------:R-:W-:Y:S01]  /*0b90*/  IMAD.MOV.U32 R3, RZ, RZ, 0x1f000000 ;  /* 0x1f000000ff037424 */ /* 0x000fe200078e00ff */
[----:B------:R-:W-:Y:S05]  /*0ba0*/  @P3 BREAK.RELIABLE B1 ;  /* 0x0000000000013942 */ /* 0x000fea0003800100 */
[----:B-1----:R-:W-:-:S05]  /*0bb0*/  LOP3.LUT R2, R2, 0xff000000, R3, 0xb8, !PT ;  /* 0xff00000002027812 */ /* 0x002fca00078eb803 */
[----:B------:R1:W-:Y:S01]  /*0bc0*/  STS [UR8+0x34], R2 ;  /* 0x00003402ff007988 */ /* 0x0003e20008000808 */
[----:B------:R-:W-:Y:S05]  /*0bd0*/  @P3 BRA `(.L_x_26) ;  /* 0x0000000000183947 */ /* 0x000fea0003800000 */
[----:B-1----:R-:W1:Y:S01]  /*0be0*/  LDS R2, [UR8+0x38] ;  /* 0x00003808ff027984 */ /* 0x002e620008000800 */
[----:B------:R-:W-:-:S05]  /*0bf0*/  IMAD.MOV.U32 R3, RZ, RZ, 0x7f ;  /* 0x0000007fff037424 */ /* 0x000fca00078e00ff */
[----:B-1----:R-:W-:-:S05]  /*0c00*/  LOP3.LUT R2, R2, 0xff, R3, 0xb8, !PT ;  /* 0x000000ff02027812 */ /* 0x002fca00078eb803 */
[----:B------:R1:W-:Y:S02]  /*0c10*/  STS [UR8+0x38], R2 ;  /* 0x00003802ff007988 */ /* 0x0003e40008000808 */
.L_x_25:
[----:B------:R-:W-:Y:S05]  /*0c20*/  BSYNC.RELIABLE B1 ;  /* 0x0000000000017941 */ /* 0x000fea0003800100 */
.L_x_24:
[----:B------:R1:W-:Y:S02]  /*0c30*/  @!P3 STS [UR8+0x20], R5 ;  /* 0x00002005ff00b988 */ /* 0x0003e40008000808 */
.L_x_26:
[----:B------:R-:W-:Y:S05]  /*0c40*/  BSYNC.RECONVERGENT B2 ;  /* 0x0000000000027941 */ /* 0x000fea0003800200 */
.L_x_23:
[----:B------:R-:W-:Y:S05]  /*0c50*/  WARPSYNC.ALL ;  /* 0x0000000000007948 */ /* 0x000fea0003800000 */
[----:B------:R-:W-:Y:S01]  /*0c60*/  NOP ;  /* 0x0000000000007918 */ /* 0x000fe20000000000 */
[----:B-1----:R-:W1:Y:S01]  /*0c70*/  LDC R5, c[0x0][0x39c] ;  /* 0x0000e700ff057b82 */ /* 0x002e620000000800 */
[----:B------:R-:W-:Y:S01]  /*0c80*/  BSSY.RECONVERGENT B2, `(.L_x_27) ;  /* 0x000000b000027945 */ /* 0x000fe20003800200 */
[----:B-1----:R-:W-:-:S03]  /*0c90*/  VIADD R5, R5, 0xffffffff ;  /* 0xffffffff05057836 */ /* 0x002fc60000000000 */
[----:B------:R-:W-:Y:S05]  /*0ca0*/  @P3 BRA `(.L_x_28) ;  /* 0x0000000000203947 */ /* 0x000fea0003800000 */
[----:B---345:R-:W1:Y:S01]  /*0cb0*/  LDS R2, [UR8+0x1c] ;  /* 0x00001c08ff027984 */ /* 0x038e620008000800 */
[----:B------:R-:W3:Y:S03]  /*0cc0*/  LDC.64 R8, c[0x0][0x3b0] ;  /* 0x0000ec00ff087b82 */ /* 0x000ee60000000a00 */
[----:B------:R4:W-:Y:S01]  /*0cd0*/  STS [UR8+0x24], R5 ;  /* 0x00002405ff007988 */ /* 0x0009e20008000808 */
[--C-:B---3--:R-:W-:Y:S02]  /*0ce0*/  SHF.R.U32.HI R7, RZ, 0x4, R9.reuse ;  /* 0x00000004ff077819 */ /* 0x108fe40000011609 */
[----:B------:R-:W-:-:S05]  /*0cf0*/  SHF.R.U64 R3, R8, 0x4, R9 ;  /* 0x0000000408037819 */ /* 0x000fca0000001209 */
[----:B------:R4:W-:Y:S01]  /*0d00*/  STS [UR8+0xc], R3 ;  /* 0x00000c03ff007988 */ /* 0x0009e20008000808 */
[----:B-1----:R-:W-:-:S05]  /*0d10*/  LOP3.LUT R2, R2, 0xf, R7, 0xb8, !PT ;  /* 0x0000000f02027812 */ /* 0x002fca00078eb807 */
[----:B------:R4:W-:Y:S02]  /*0d20*/  STS [UR8+0x1c], R2 ;  /* 0x00001c02ff007988 */ /* 0x0009e40008000808 */
.L_x_28:
[----:B------:R-:W-:Y:S05]  /*0d30*/  BSYNC.RECONVERGENT B2 ;  /* 0x0000000000027941 */ /* 0x000fea0003800200 */
.L_x_27:
[----:B------:R-:W-:Y:S04]  /*0d40*/  BSSY.RECONVERGENT B3, `(.L_x_29) ;  /* 0x000001d000037945 */ /* 0x000fe80003800200 */
[----:B------:R-:W-:Y:S04]  /*0d50*/  BSSY.RELIABLE B2, `(.L_x_30) ;  /* 0x0000018000027945 */ /* 0x000fe80003800100 */
[----:B------:R-:W-:Y:S05]  /*0d60*/  @P3 BRA `(.L_x_31) ;  /* 0x00000000001c3947 */ /* 0x000fea0003800000 */
[----:B---345:R-:W1:Y:S02]  /*0d70*/  LDS R2, [UR8+0x34] ;  /* 0x00003408ff027984 */ /* 0x038e640008000800 */
[----:B-1----:R-:W-:-:S05]  /*0d80*/  LOP3.LUT R2, R2, 0x7, RZ, 0xb8, !PT ;  /* 0x0000000702027812 */ /* 0x002fca00078eb8ff */
[----:B------:R1:W-:Y:S01]  /*0d90*/  STS [UR8+0x34], R2 ;  /* 0x00003402ff007988 */ /* 0x0003e20008000808 */
[----:B------:R-:W-:Y:S05]  /*0da0*/  @P3 BRA `(.L_x_32) ;  /* 0x00000000001c3947 */ /* 0x000fea0003800000 */
[----:B-1----:R-:W1:Y:S02]  /*0db0*/  LDS R2, [UR8+0x34] ;  /* 0x00003408ff027984 */ /* 0x002e640008000800 */
[----:B-1----:R-:W-:-:S05]  /*0dc0*/  LOP3.LUT R2, R2, 0x38, RZ, 0xb8, !PT ;  /* 0x0000003802027812 */ /* 0x002fca00078eb8ff */
[----:B------:R1:W-:Y:S02]  /*0dd0*/  STS [UR8+0x34], R2 ;  /* 0x00003402ff007988 */ /* 0x0003e40008000808 */
.L_x_31:
[----:B------:R-:W-:Y:S05]  /*0de0*/  @P3 BRA `(.L_x_33) ;  /* 0x00000000001c3947 */ /* 0x000fea0003800000 */
[----:B-1-345:R-:W1:Y:S02]  /*0df0*/  LDS R2, [UR8+0x8] ;  /* 0x00000808ff027984 */ /* 0x03ae640008000800 */
[----:B-1----:R-:W-:-:S05]  /*0e00*/  LOP3.LUT R2, R2, 0x780, RZ, 0xb8, !PT ;  /* 0x0000078002027812 */ /* 0x002fca00078eb8ff */
[----:B------:R3:W-:Y:S02]  /*0e10*/  STS [UR8+0x8], R2 ;  /* 0x00000802ff007988 */ /* 0x0007e40008000808 */
.L_x_32:
[----:B------:R-:W-:Y:S05]  /*0e20*/  @P3 BRA `(.L_x_34) ;  /* 0x0000000000283947 */ /* 0x000fea0003800000 */
[----:B-1-3--:R-:W1:Y:S02]  /*0e30*/  LDS R2, [UR8+0x8] ;  /* 0x00000808ff027984 */ /* 0x00ae640008000800 */
[----:B-1----:R-:W-:-:S05]  /*0e40*/  LOP3.LUT R2, R2, 0x1800, RZ, 0xb8, !PT ;  /* 0x0000180002027812 */ /* 0x002fca00078eb8ff */
[----:B------:R1:W-:Y:S02]  /*0e50*/  STS [UR8+0x8], R2 ;  /* 0x00000802ff007988 */ /* 0x0003e40008000808 */
.L_x_33:
[----:B------:R-:W-:Y:S05]  /*0e60*/  @P3 BREAK.RELIABLE B2 ;  /* 0x0000000000023942 */ /* 0x000fea0003800100 */
[----:B------:R-:W-:Y:S05]  /*0e70*/  @P3 BRA `(.L_x_35) ;  /* 0x0000000000243947 */ /* 0x000fea0003800000 */
[----:B-1-345:R-:W1:Y:S01]  /*0e80*/  LDS R2, [UR8+0x8] ;  /* 0x00000808ff027984 */ /* 0x03ae620008000800 */
[----:B------:R-:W-:-:S05]  /*0e90*/  IMAD.MOV.U32 R3, RZ, RZ, 0x6000 ;  /* 0x00006000ff037424 */ /* 0x000fca00078e00ff */
[----:B-1----:R-:W-:-:S04]  /*0ea0*/  LOP3.LUT R2, R2, 0x2000, R3, 0xd8, !PT ;  /* 0x0000200002027812 */ /* 0x002fc800078ed803 */
[----:B------:R-:W-:-:S05]  /*0eb0*/  LOP3.LUT R2, R2, 0x400000, RZ, 0xb8, !PT ;  /* 0x0040000002027812 */ /* 0x000fca00078eb8ff */
[----:B------:R4:W-:Y:S02]  /*0ec0*/  STS [UR8+0x8], R2 ;  /* 0x00000802ff007988 */ /* 0x0009e40008000808 */
.L_x_34:
[----:B------:R-:W-:Y:S05]  /*0ed0*/  BSYNC.RELIABLE B2 ;  /* 0x0000000000027941 */ /* 0x000fea0003800100 */
.L_x_30:
[----:B-1-34-:R-:W1:Y:S02]  /*0ee0*/  @!P3 LDS R2, [UR8+0x8] ;  /* 0x00000808ff02b984 */ /* 0x01ae640008000800 */
[----:B-1----:R-:W-:-:S05]  /*0ef0*/  @!P3 LOP3.LUT R2, R2, 0x8000, RZ, 0xb8, !PT ;  /* 0x000080000202b812 */ /* 0x002fca00078eb8ff */
[----:B------:R1:W-:Y:S02]  /*0f00*/  @!P3 STS [UR8+0x8], R2 ;  /* 0x00000802ff00b988 */ /* 0x0003e40008000808 */
.L_x_35:
[----:B------:R-:W-:Y:S05]  /*0f10*/  BSYNC.RECONVERGENT B3 ;  /* 0x0000000000037941 */ /* 0x000fea0003800200 */
.L_x_29:
[----:B------:R-:W-:Y:S05]  /*0f20*/  WARPSYNC.ALL ;  /* 0x0000000000007948 */ /* 0x000fea0003800000 */
[----:B------:R-:W-:Y:S01]  /*0f30*/  NOP ;  /* 0x0000000000007918 */ /* 0x000fe20000000000 */
[----:B------:R-:W-:-:S04]  /*0f40*/  UIADD3 UR5, UPT, UPT, UR4, 0x80, URZ ;  /* 0x0000008004057890 */ /* 0x000fc8000fffe0ff */
[----:B------:R-:W-:-:S04]  /*0f50*/  UIADD3 UR26, UP0, UPT, UR5, UR20, URZ ;  /* 0x00000014051a7290 */ /* 0x000fc8000ff1e0ff */
[----:B------:R-:W-:Y:S01]  /*0f60*/  ULEA.HI.X.SX32 UR27, UR5, UR21, 0x1, UP0 ;  /* 0x00000015051b7291 */ /* 0x000fe200080f0eff */
[----:B------:R-:W-:Y:S11]  /*0f70*/  @P0 BRA `(.L_x_36) ;  /* 0x0000000000300947 */ /* 0x000ff60003800000 */
[----:B-1-345:R-:W1:Y:S01]  /*0f80*/  S2R R2, SR_LANEID ;  /* 0x0000000000027919 */ /* 0x03ae620000000000 */
[----:B------:R-:W-:Y:S05]  /*0f90*/  WARPSYNC.ALL ;  /* 0x0000000000007948 */ /* 0x000fea0003800000 */
[----:B------:R-:W-:Y:S01]  /*0fa0*/  NOP ;  /* 0x0000000000007918 */ /* 0x000fe20000000000 */
[----:B-1----:R-:W-:-:S05]  /*0fb0*/  IMAD.SHL.U32 R8, R2, 0x4, RZ ;  /* 0x0000000402087824 */ /* 0x002fca00078e00ff */
[----:B------:R-:W1:Y:S01]  /*0fc0*/  LDS R7, [R8+UR8] ;  /* 0x0000000808077984 */ /* 0x000e620008000800 */
[----:B------:R-:W-:-:S05]  /*0fd0*/  IADD3 R2, P1, PT, R8, UR26, RZ ;  /* 0x0000001a08027c10 */ /* 0x000fca000ff3e0ff */
[----:B------:R-:W-:-:S05]  /*0fe0*/  IMAD.X R3, RZ, RZ, UR27, P1 ;  /* 0x0000001bff037e24 */ /* 0x000fca00088e06ff */
[----:B-1----:R1:W3:Y:S01]  /*0ff0*/  ATOMG.E.EXCH.STRONG.GPU PT, RZ, [R2], R7 ;  /* 0x0000000702ff73a8 */ /* 0x0022e200041ee100 */
[----:B------:R-:W-:-:S04]  /*1000*/  DEPBAR {5,4,3,2,1,0} ;  /* 0x0000003f0000791a */ /* 0x000fc80000000000 */
[----:B------:R-:W4:Y:S02]  /*1010*/  CCTL.E.C.LDCU.IV.DEEP [UR26] ;  /* 0x000000001a007540 */ /* 0x000f240009c08000 */
[----:B----4-:R1:W-:Y:S01]  /*1020*/  UTMACCTL.IV [UR26] ;  /* 0x000000001a0079b9 */ /* 0x0103e20008000000 */
[----:B------:R-:W-:Y:S01]  /*1030*/  NOP ;  /* 0x0000000000007918 */ /* 0x000fe20000000000 */
.L_x_36:
[----:B------:R-:W-:Y:S05]  /*1040*/  @P0 BRA `(.L_x_37) ;  /* 0x00000000000c0947 */ /* 0x000fea0003800000 */
[----:B------:R0:W-:Y:S01]  /*1050*/  UTMACMDFLUSH ;  /* 0x00000000000079b7 */ /* 0x0001e20000000000 */
[----:B------:R-:W-:Y:S05]  /*1060*/  @P0 BRA `(.L_x_37) ;  /* 0x0000000000040947 */ /* 0x000fea0003800000 */
[----:B------:R-:W-:-:S04]  /*1070*/  DEPBAR.LE SB0, 0x0 ;  /* 0x000080000000791a */ /* 0x000fc80000000000 */
.L_x_37:
[----:B------:R-:W-:Y:S05]  /*1080*/  WARPSYNC.ALL ;  /* 0x0000000000007948 */ /* 0x000fea0003800000 */
[----:B------:R-:W-:Y:S01]  /*1090*/  NOP ;  /* 0x0000000000007918 */ /* 0x000fe20000000000 */
[----:B---3--:R-:W-:Y:S06]  /*10a0*/  BAR.SYNC.DEFER_BLOCKING 0x0 ;  /* 0x0000000000007b1d */ /* 0x008fec0000010000 */
[----:B------:R-:W-:Y:S02]  /*10b0*/  BSSY.RECONVERGENT B3, `(.L_x_38) ;  /* 0x000000b000037945 */ /* 0x000fe40003800200 */
[----:B------:R-:W-:Y:S06]  /*10c0*/  BAR.SYNC.DEFER_BLOCKING 0x0 ;  /* 0x0000000000007b1d */ /* 0x000fec0000010000 */
[----:B------:R3:W-:Y:S01]  /*10d0*/  @!P0 STS [R4], RZ ;  /* 0x000000ff04008388 */ /* 0x0007e20000000800 */
[----:B------:R-:W-:Y:S01]  /*10e0*/  NOP ;  /* 0x0000000000007918 */ /* 0x000fe20000000000 */
[----:B------:R-:W-:Y:S05]  /*10f0*/  @P3 BRA `(.L_x_39) ;  /* 0x0000000000183947 */ /* 0x000fea0003800000 */
[----:B-1--45:R-:W1:Y:S01]  /*1100*/  LDS R2, [UR8+0x8] ;  /* 0x00000808ff027984 */ /* 0x032e620008000800 */
[----:B------:R-:W4:Y:S01]  /*1110*/  LDC.64 R8, c[0x0][0x390] ;  /* 0x0000e400ff087b82 */ /* 0x000f220000000a00 */
[----:B------:R-:W-:Y:S02]  /*1120*/  IMAD.MOV.U32 R3, RZ, RZ, 0x70 ;  /* 0x00000070ff037424 */ /* 0x000fe400078e00ff */
[----:B----4-:R4:W-:Y:S03]  /*1130*/  STS.64 [UR8], R8 ;  /* 0x00000008ff007988 */ /* 0x0109e60008000a08 */
[----:B-1----:R-:W-:-:S05]  /*1140*/  LOP3.LUT R2, R2, 0x10, R3, 0xd8, !PT ;  /* 0x0000001002027812 */ /* 0x002fca00078ed803 */
[----:B------:R4:W-:Y:S02]  /*1150*/  STS [UR8+0x8], R2 ;  /* 0x00000802ff007988 */ /* 0x0009e40008000808 */
.L_x_39:
[----:B-1----:R-:W-:Y:S05]  /*1160*/  BSYNC.RECONVERGENT B3 ;  /* 0x0000000000037941 */ /* 0x002fea0003800200 */
.L_x_38:
[----:B------:R-:W-:Y:S04]  /*1170*/  BSSY.RECONVERGENT B4, `(.L_x_40) ;  /* 0x0000033000047945 */ /* 0x000fe80003800200 */
[----:B------:R-:W-:Y:S04]  /*1180*/  BSSY.RELIABLE B3, `(.L_x_41) ;  /* 0x000002e000037945 */ /* 0x000fe80003800100 */
[----:B------:R-:W-:Y:S05]  /*1190*/  @P3 BRA `(.L_x_42) ;  /* 0x0000000000243947 */ /* 0x000fea0003800000 */
[----:B----45:R-:W1:Y:S01]  /*11a0*/  LDS R2, [UR8+0x34] ;  /* 0x00003408ff027984 */ /* 0x030e620008000800 */
[----:B------:R-:W-:-:S05]  /*11b0*/  IMAD.MOV.U32 R3, RZ, RZ, 0x7f000000 ;  /* 0x7f000000ff037424 */ /* 0x000fca00078e00ff */
[----:B-1----:R-:W-:-:S05]  /*11c0*/  LOP3.LUT R2, R2, 0xff000000, R3, 0xb8, !PT ;  /* 0xff00000002027812 */ /* 0x002fca00078eb803 */
[----:B------:R1:W-:Y:S01]  /*11d0*/  STS [UR8+0x34], R2 ;  /* 0x00003402ff007988 */ /* 0x0003e20008000808 */
[----:B------:R-:W-:Y:S05]  /*11e0*/  @P3 BRA `(.L_x_43) ;  /* 0x0000000000183947 */ /* 0x000fea0003800000 */
[----:B-1----:R-:W1:Y:S01]  /*11f0*/  LDS R2, [UR8+0x38] ;  /* 0x00003808ff027984 */ /* 0x002e620008000800 */
[----:B------:R-:W-:-:S05]  /*1200*/  IMAD.MOV.U32 R3, RZ, RZ, 0x7f ;  /* 0x0000007fff037424 */ /* 0x000fca00078e00ff */
[----:B-1----:R-:W-:-:S05]  /*1210*/  LOP3.LUT R2, R2, 0xff, R3, 0xb8, !PT ;  /* 0x000000ff02027812 */ /* 0x002fca00078eb803 */
[----:B------:R1:W-:Y:S02]  /*1220*/  STS [UR8+0x38], R2 ;  /* 0x00003802ff007988 */ /* 0x0003e40008000808 */
.L_x_42:
[----:B------:R-:W-:Y:S05]  /*1230*/  @P3 BRA `(.L_x_44) ;  /* 0x00000000000c3947 */ /* 0x000fea0003800000 */
[----:B------:R1:W-:Y:S02]  /*1240*/  STS [UR8+0x20], R5 ;  /* 0x00002005ff007988 */ /* 0x0003e40008000808 */
.L_x_43:
[----:B------:R-:W-:Y:S05]  /*1250*/  @P3 BRA `(.L_x_45) ;  /* 0x0000000000243947 */ /* 0x000fea0003800000 */
[----:B------:R1:W-:Y:S02]  /*1260*/  STS [UR8+0x24], R6 ;  /* 0x00002406ff007988 */ /* 0x0003e40008000808 */
.L_x_44:
[----:B------:R-:W-:Y:S05]  /*1270*/  @P3 BRA `(.L_x_46) ;  /* 0x00000000002c3947 */ /* 0x000fea0003800000 */
[----:B-1--45:R-:W1:Y:S01]  /*1280*/  LDS R2, [UR8+0x1c] ;  /* 0x00001c08ff027984 */ /* 0x032e620008000800 */
[----:B------:R-:W4:Y:S02]  /*1290*/  LDC.64 R6, c[0x0][0x3b8] ;  /* 0x0000ee00ff067b82 */ /* 0x000f240000000a00 */
[--C-:B----4-:R-:W-:Y:S02]  /*12a0*/  SHF.R.U32.HI R5, RZ, 0x4, R7.reuse ;  /* 0x00000004ff057819 */ /* 0x110fe40000011607 */
[----:B------:R-:W-:-:S05]  /*12b0*/  SHF.R.U64 R3, R6, 0x4, R7 ;  /* 0x0000000406037819 */ /* 0x000fca0000001207 */
[----:B------:R4:W-:Y:S01]  /*12c0*/  STS [UR8+0xc], R3 ;  /* 0x00000c03ff007988 */ /* 0x0009e20008000808 */
[----:B-1----:R-:W-:-:S05]  /*12d0*/  LOP3.LUT R2, R2, 0xf, R5, 0xb8, !PT ;  /* 0x0000000f02027812 */ /* 0x002fca00078eb805 */
[----:B------:R4:W-:Y:S02]  /*12e0*/  STS [UR8+0x1c], R2 ;  /* 0x00001c02ff007988 */ /* 0x0009e40008000808 */
.L_x_45:
[----:B------:R-:W-:Y:S05]  /*12f0*/  @P3 BRA `(.L_x_47) ;  /* 0x00000000001c3947 */ /* 0x000fea0003800000 */
[----:B-1--45:R-:W1:Y:S02]  /*1300*/  LDS R2, [UR8+0x34] ;  /* 0x00003408ff027984 */ /* 0x032e640008000800 */
[----:B-1----:R-:W-:-:S05]  /*1310*/  LOP3.LUT R2, R2, 0x7, RZ, 0xb8, !PT ;  /* 0x0000000702027812 */ /* 0x002fca00078eb8ff */
[----:B------:R1:W-:Y:S02]  /*1320*/  STS [UR8+0x34], R2 ;  /* 0x00003402ff007988 */ /* 0x0003e40008000808 */
.L_x_46:
[----:B------:R-:W-:Y:S05]  /*1330*/  @P3 BRA `(.L_x_48) ;  /* 0x00000000001c3947 */ /* 0x000fea0003800000 */
[----:B-1--45:R-:W1:Y:S02]  /*1340*/  LDS R2, [UR8+0x34] ;  /* 0x00003408ff027984 */ /* 0x032e640008000800 */
[----:B-1----:R-:W-:-:S05]  /*1350*/  LOP3.LUT R2, R2, 0x38, RZ, 0xb8, !PT ;  /* 0x0000003802027812 */ /* 0x002fca00078eb8ff */
[----:B------:R1:W-:Y:S02]  /*1360*/  STS [UR8+0x34], R2 ;  /* 0x00003402ff007988 */ /* 0x0003e40008000808 */
.L_x_47:
[----:B------:R-:W-:Y:S05]  /*1370*/  @P3 BRA `(.L_x_49) ;  /* 0x00000000001c3947 */ /* 0x000fea0003800000 */
[----:B-1--45:R-:W1:Y:S02]  /*1380*/  LDS R2, [UR8+0x8] ;  /* 0x00000808ff027984 */ /* 0x032e640008000800 */
[----:B-1----:R-:W-:-:S05]  /*1390*/  LOP3.LUT R2, R2, 0x780, RZ, 0xb8, !PT ;  /* 0x0000078002027812 */ /* 0x002fca00078eb8ff */
[----:B------:R1:W-:Y:S02]  /*13a0*/  STS [UR8+0x8], R2 ;  /* 0x00000802ff007988 */ /* 0x0003e40008000808 */
.L_x_48:
[----:B------:R-:W-:Y:S05]  /*13b0*/  @P3 BRA `(.L_x_50) ;  /* 0x0000000000283947 */ /* 0x000fea0003800000 */
[----:B-1--45:R-:W1:Y:S02]  /*13c0*/  LDS R2, [UR8+0x8] ;  /* 0x00000808ff027984 */ /* 0x032e640008000800 */
[----:B-1----:R-:W-:-:S05]  /*13d0*/  LOP3.LUT R2, R2, 0x1800, RZ, 0xb8, !PT ;  /* 0x0000180002027812 */ /* 0x002fca00078eb8ff */
[----:B------:R1:W-:Y:S02]  /*13e0*/  STS [UR8+0x8], R2 ;  /* 0x00000802ff007988 */ /* 0x0003e40008000808 */
.L_x_49:
[----:B------:R-:W-:Y:S05]  /*13f0*/  @P3 BREAK.RELIABLE B3 ;  /* 0x0000000000033942 */ /* 0x000fea0003800100 */
[----:B------:R-:W-:Y:S05]  /*1400*/  @P3 BRA `(.L_x_51) ;  /* 0x0000000000243947 */ /* 0x000fea0003800000 */
[----:B-1--45:R-:W1:Y:S01]  /*1410*/  LDS R2, [UR8+0x8] ;  /* 0x00000808ff027984 */ /* 0x032e620008000800 */
[----:B------:R-:W-:-:S05]  /*1420*/  IMAD.MOV.U32 R3, RZ, RZ, 0x6000 ;  /* 0x00006000ff037424 */ /* 0x000fca00078e00ff */
[----:B-1----:R-:W-:-:S04]  /*1430*/  LOP3.LUT R2, R2, 0x6000, R3, 0xd8, !PT ;  /* 0x0000600002027812 */ /* 0x002fc800078ed803 */
[----:B------:R-:W-:-:S05]  /*1440*/  LOP3.LUT R2, R2, 0x400000, RZ, 0xb8, !PT ;  /* 0x0040000002027812 */ /* 0x000fca00078eb8ff */
[----:B------:R1:W-:Y:S02]  /*1450*/  STS [UR8+0x8], R2 ;  /* 0x00000802ff007988 */ /* 0x0003e40008000808 */
.L_x_50:
[----:B------:R-:W-:Y:S05]  /*1460*/  BSYNC.RELIABLE B3 ;  /* 0x0000000000037941 */ /* 0x000fea0003800100 */
.L_x_41:
[----:B-1--45:R-:W1:Y:S02]  /*1470*/  @!P3 LDS R2, [UR8+0x8] ;  /* 0x00000808ff02b984 */ /* 0x032e640008000800 */
[----:B-1----:R-:W-:-:S05]  /*1480*/  @!P3 LOP3.LUT R2, R2, 0x8000, RZ, 0xb8, !PT ;  /* 0x000080000202b812 */ /* 0x002fca00078eb8ff */
[----:B------:R1:W-:Y:S02]  /*1490*/  @!P3 STS [UR8+0x8], R2 ;  /* 0x00000802ff00b988 */ /* 0x0003e40008000808 */
.L_x_51:
[----:B------:R-:W-:Y:S05]  /*14a0*/  BSYNC.RECONVERGENT B4 ;  /* 0x0000000000047941 */ /* 0x000fea0003800200 */
.L_x_40:
[----:B------:R-:W-:Y:S05]  /*14b0*/  WARPSYNC.ALL ;  /* 0x0000000000007948 */ /* 0x000fea0003800000 */
[----:B------:R-:W-:Y:S01]  /*14c0*/  NOP ;  /* 0x0000000000007918 */ /* 0x000fe20000000000 */
[----:B------:R-:W-:-:S04]  /*14d0*/  UIADD3 UR4, UPT, UPT, UR4, 0x100, URZ ;  /* 0x0000010004047890 */ /* 0x000fc8000fffe0ff */
[----:B------:R-:W-:-:S04]  /*14e0*/  UIADD3 UR20, UP0, UPT, UR4, UR20, URZ ;  /* 0x0000001404147290 */ /* 0x000fc8000ff1e0ff */
[----:B------:R-:W-:Y:S01]  /*14f0*/  ULEA.HI.X.SX32 UR21, UR4, UR21, 0x1, UP0 ;  /* 0x0000001504157291 */ /* 0x000fe200080f0eff */
[----:B------:R-:W-:Y:S11]  /*1500*/  @P0 BRA `(.L_x_52) ;  /* 0x0000000000300947 */ /* 0x000ff60003800000 */
[----:B-1--45:R-:W1:Y:S01]  /*1510*/  S2R R2, SR_LANEID ;  /* 0x0000000000027919 */ /* 0x032e620000000000 */
[----:B------:R-:W-:Y:S05]  /*1520*/  WARPSYNC.ALL ;  /* 0x0000000000007948 */ /* 0x000fea0003800000 */
[----:B------:R-:W-:Y:S01]  /*1530*/  NOP ;  /* 0x0000000000007918 */ /* 0x000fe20000000000 */
[----:B-123--:R-:W-:-:S05]  /*1540*/  IMAD.SHL.U32 R4, R2, 0x4, RZ ;  /* 0x0000000402047824 */ /* 0x00efca00078e00ff */
        /* <DEDUP_REMOVED lines=8> */
.L_x_52:
[----:B------:R-:W-:Y:S05]  /*15d0*/  @P0 BRA `(.L_x_53) ;  /* 0x00000000000c0947 */ /* 0x000fea0003800000 */
[----:B------:R0:W-:Y:S01]  /*15e0*/  UTMACMDFLUSH ;  /* 0x00000000000079b7 */ /* 0x0001e20000000000 */
[----:B------:R-:W-:Y:S05]  /*15f0*/  @P0 BRA `(.L_x_53) ;  /* 0x0000000000040947 */ /* 0x000fea0003800000 */
[----:B------:R-:W-:-:S04]  /*1600*/  DEPBAR.LE SB0, 0x0 ;  /* 0x000080000000791a */ /* 0x000fc80000000000 */
.L_x_53:
[----:B------:R-:W-:Y:S05]  /*1610*/  WARPSYNC.ALL ;  /* 0x0000000000007948 */ /* 0x000fea0003800000 */
[----:B------:R-:W-:Y:S01]  /*1620*/  NOP ;  /* 0x0000000000007918 */ /* 0x000fe20000000000 */
[----:B--2---:R-:W-:Y:S01]  /*1630*/  BAR.SYNC.DEFER_BLOCKING 0x0 ;  /* 0x0000000000007b1d */ /* 0x004fe20000010000 */
[----:B-1--45:R-:W-:Y:S01]  /*1640*/  SHF.R.U32.HI R2, RZ, 0x5, R0 ;  /* 0x00000005ff027819 */ /* 0x032fe20000011600 */
[----:B------:R-:W-:-:S03]  /*1650*/  UIADD3 UR12, UPT, UPT, UR8, 0x8020, URZ ;  /* 0x00008020080c7890 */ /* 0x000fc6000fffe0ff */
[----:B------:R-:W-:Y:S01]  /*1660*/  R2UR UR22, R2 ;  /* 0x00000000021672ca */ /* 0x000fe200000e0000 */
[----:B------:R-:W-:Y:S01]  /*1670*/  VOTEU.ALL UP0, P3 ;  /* 0x0000000000ff7886 */ /* 0x000fe20001800000 */
[----:B------:R-:W-:Y:S01]  /*1680*/  UMOV UR4, 0x1 ;  /* 0x0000000100047882 */ /* 0x000fe20000000000 */
[----:B------:R-:W-:Y:S01]  /*1690*/  VOTEU.ALL UP1, P3 ;  /* 0x0000000000ff7886 */ /* 0x000fe20001820000 */
[----:B------:R-:W-:Y:S02]  /*16a0*/  BSSY.RECONVERGENT B4, `(.L_x_54) ;  /* 0x0000018000047945 */ /* 0x000fe40003800200 */
[----:B------:R-:W-:-:S04]  /*16b0*/  @!UP0 UIADD3 UR10, UPT, UPT, -UR4, 0x100000, URZ ;  /* 0x00100000040a8890 */ /* 0x000fc8000fffe1ff */
[----:B------:R-:W-:Y:S02]  /*16c0*/  @!UP0 USHF.L.U32 UR11, UR10, 0xb, URZ ;  /* 0x0000000b0a0b8899 */ /* 0x000fe400080006ff */
[----:B------:R-:W-:Y:S02]  /*16d0*/  @!UP0 USHF.L.U32 UR10, UR10, 0x1, URZ ;  /* 0x000000010a0a8899 */ /* 0x000fe400080006ff */
[----:B------:R-:W-:-:S04]  /*16e0*/  @!UP0 UIADD3 UR4, UPT, UPT, -UR4, 0x100000, URZ ;  /* 0x0010000004048890 */ /* 0x000fc8000fffe1ff */
[----:B------:R-:W-:Y:S02]  /*16f0*/  @!UP0 USHF.L.U32 UR5, UR4, 0xb, URZ ;  /* 0x0000000b04058899 */ /* 0x000fe400080006ff */
[----:B------:R-:W-:Y:S01]  /*1700*/  @!UP0 USHF.L.U32 UR4, UR4, 0x1, URZ ;  /* 0x0000000104048899 */ /* 0x000fe200080006ff */
[----:B------:R-:W-:Y:S01]  /*1710*/  VOTEU.ALL UP0, P3 ;  /* 0x0000000000ff7886 */ /* 0x000fe20001800000 */
[----:B------:R-:W1:Y:S04]  /*1720*/  FENCE.VIEW.ASYNC.S ;  /* 0x00000000000073c6 */ /* 0x000e680000000000 */
[----:B-1----:R1:W2:Y:S06]  /*1730*/  @!UP0 SYNCS.EXCH.64 URZ, [UR8+0x8000], UR10 ;  /* 0x0080000a08ff85b2 */ /* 0x0022ac0008000100 */
[----:B------:R1:W2:Y:S02]  /*1740*/  @!UP1 SYNCS.EXCH.64 URZ, [UR8+0x8020], UR4 ;  /* 0x0080200408ff95b2 */ /* 0x0002a40008000100 */
[----:B--2---:R-:W-:Y:S06]  /*1750*/  BAR.SYNC.DEFER_BLOCKING 0x0 ;  /* 0x0000000000007b1d */ /* 0x004fec0000010000 */
[----:B------:R-:W-:Y:S05]  /*1760*/  @P3 BRA `(.L_x_55) ;  /* 0x00000000002c3947 */ /* 0x000fea0003800000 */
[----:B-1----:R-:W-:Y:S02]  /*1770*/  UMOV UR4, 0x1 ;  /* 0x0000000100047882 */ /* 0x002fe40000000000 */
[----:B------:R-:W-:-:S04]  /*1780*/  UIADD3 UR10, UPT, UPT, -UR4, 0x100000, URZ ;  /* 0x00100000040a7890 */ /* 0x000fc8000fffe1ff */
[----:B------:R-:W-:Y:S02]  /*1790*/  USHF.L.U32 UR11, UR10, 0xb, URZ ;  /* 0x0000000b0a0b7899 */ /* 0x000fe400080006ff */
[----:B------:R-:W-:Y:S02]  /*17a0*/  USHF.L.U32 UR10, UR10, 0x1, URZ ;  /* 0x000000010a0a7899 */ /* 0x000fe400080006ff */
[----:B------:R-:W-:-:S04]  /*17b0*/  UIADD3 UR4, UPT, UPT, -UR4, 0x100000, URZ ;  /* 0x0010000004047890 */ /* 0x000fc8000fffe1ff */
[----:B------:R-:W-:Y:S02]  /*17c0*/  USHF.L.U32 UR5, UR4, 0xb, URZ ;  /* 0x0000000b04057899 */ /* 0x000fe400080006ff */
[----:B------:R-:W-:Y:S01]  /*17d0*/  USHF.L.U32 UR4, UR4, 0x1, URZ ;  /* 0x0000000104047899 */ /* 0x000fe200080006ff */
[----:B------:R-:W1:Y:S03]  /*17e0*/  FENCE.VIEW.ASYNC.S ;  /* 0x00000000000073c6 */ /* 0x000e660000000000 */
[----:B-1----:R2:W4:Y:S08]  /*17f0*/  SYNCS.EXCH.64 URZ, [UR8+0x8008], UR10 ;  /* 0x0080080a08ff75b2 */ /* 0x0025300008000100 */
[----:B------:R2:W5:Y:S02]  /*1800*/  SYNCS.EXCH.64 URZ, [UR8+0x8028], UR4 ;  /* 0x0080280408ff75b2 */ /* 0x0005640008000100 */
[----:B--2---:R-:W-:Y:S01]  /*1810*/  NOP ;  /* 0x0000000000007918 */ /* 0x004fe20000000000 */
.L_x_55:
[----:B-1----:R-:W-:Y:S05]  /*1820*/  BSYNC.RECONVERGENT B4 ;  /* 0x0000000000047941 */ /* 0x002fea0003800200 */
.L_x_54:
[----:B----45:R-:W-:Y:S06]  /*1830*/  BAR.SYNC.DEFER_BLOCKING 0x0 ;  /* 0x0000000000007b1d */ /* 0x030fec0000010000 */
[----:B------:R-:W-:Y:S04]  /*1840*/  BSSY.RECONVERGENT B4, `(.L_x_56) ;  /* 0x000000d000047945 */ /* 0x000fe80003800200 */
[----:B------:R-:W-:Y:S05]  /*1850*/  @P3 BRA `(.L_x_57) ;  /* 0x00000000002c3947 */ /* 0x000fea0003800000 */
[----:B------:R-:W-:Y:S02]  /*1860*/  UMOV UR4, 0x1 ;  /* 0x0000000100047882 */ /* 0x000fe40000000000 */
[----:B------:R-:W-:-:S04]  /*1870*/  UIADD3 UR10, UPT, UPT, -UR4, 0x100000, URZ ;  /* 0x00100000040a7890 */ /* 0x000fc8000fffe1ff */
[----:B------:R-:W-:Y:S02]  /*1880*/  USHF.L.U32 UR11, UR10, 0xb, URZ ;  /* 0x0000000b0a0b7899 */ /* 0x000fe400080006ff */
[----:B------:R-:W-:Y:S02]  /*1890*/  USHF.L.U32 UR10, UR10, 0x1, URZ ;  /* 0x000000010a0a7899 */ /* 0x000fe400080006ff */
[----:B------:R-:W-:-:S04]  /*18a0*/  UIADD3 UR4, UPT, UPT, -UR4, 0x100000, URZ ;  /* 0x0010000004047890 */ /* 0x000fc8000fffe1ff */
[----:B------:R-:W-:Y:S02]  /*18b0*/  USHF.L.U32 UR5, UR4, 0xb, URZ ;  /* 0x0000000b04057899 */ /* 0x000fe400080006ff */
[----:B------:R-:W-:Y:S01]  /*18c0*/  USHF.L.U32 UR4, UR4, 0x1, URZ ;  /* 0x0000000104047899 */ /* 0x000fe200080006ff */
[----:B------:R-:W1:Y:S03]  /*18d0*/  FENCE.VIEW.ASYNC.S ;  /* 0x00000000000073c6 */ /* 0x000e660000000000 */
[----:B-1----:R1:W2:Y:S08]  /*18e0*/  SYNCS.EXCH.64 URZ, [UR8+0x8010], UR10 ;  /* 0x0080100a08ff75b2 */ /* 0x0022b00008000100 */
[----:B------:R1:W4:Y:S01]  /*18f0*/  SYNCS.EXCH.64 URZ, [UR8+0x8030], UR4 ;  /* 0x0080300408ff75b2 */ /* 0x0003220008000100 */
[----:B------:R-:W-:Y:S01]  /*1900*/  NOP ;  /* 0x0000000000007918 */ /* 0x000fe20000000000 */
.L_x_57:
[----:B-1----:R-:W-:Y:S05]  /*1910*/  BSYNC.RECONVERGENT B4 ;  /* 0x0000000000047941 */ /* 0x002fea0003800200 */
.L_x_56:
[----:B--2-4-:R-:W-:Y:S01]  /*1920*/  BAR.SYNC.DEFER_BLOCKING 0x0 ;  /* 0x0000000000007b1d */ /* 0x014fe20000010000 */
[----:B------:R-:W-:Y:S01]  /*1930*/  USHF.L.U32 UR15, UR7, 0x7, URZ ;  /* 0x00000007070f7899 */ /* 0x000fe200080006ff */
[----:B------:R-:W-:Y:S01]  /*1940*/  ISETP.GE.AND P0, PT, R10, 0x1, PT ;  /* 0x000000010a00780c */ /* 0x000fe20003f06270 */
[----:B------:R-:W-:-:S03]  /*1950*/  USHF.L.U32 UR19, UR9, 0x7, URZ ;  /* 0x0000000709137899 */ /* 0x000fc600080006ff */
        /* <DEDUP_REMOVED lines=13> */
.L_x_59:
[----:B-1----:R-:W-:Y:S05]  /*1a30*/  BSYNC.RECONVERGENT B4 ;  /* 0x0000000000047941 */ /* 0x002fea0003800200 */
.L_x_58:
[----:B------:R-:W-:Y:S05]  /*1a40*/  @!P0 BRA `(.L_x_60) ;  /* 0x0000000400c88947 */ /* 0x000fea0003800000 */
[----:B--2-4-:R-:W-:Y:S01]  /*1a50*/  BAR.SYNC.DEFER_BLOCKING 0x0 ;  /* 0x0000000000007b1d */ /* 0x014fe20000010000 */
[----:B------:R-:W-:Y:S01]  /*1a60*/  @!P3 IMAD.MOV.U32 R2, RZ, RZ, 0x2000 ;  /* 0x00002000ff02b424 */ /* 0x000fe200078e00ff */
[----:B------:R-:W-:Y:S02]  /*1a70*/  ELECT P1, URZ, PT ;  /* 0x0000000000ff782f */ /* 0x000fe40003820000 */
[----:B------:R-:W-:Y:S02]  /*1a80*/  ELECT P0, URZ, PT ;  /* 0x0000000000ff782f */ /* 0x000fe40003800000 */
[C---:B------:R-:W-:Y:S01]  /*1a90*/  ISETP.LT.U32.AND P1, PT, R68.reuse, 0x20, P1 ;  /* 0x000000204400780c */ /* 0x040fe20000f21070 */
[----:B------:R-:W-:Y:S01]  /*1aa0*/  UMOV UR11, UR15 ;  /* 0x0000000f000b7c82 */ /* 0x000fe20008000000 */
[----:B------:R-:W-:Y:S01]  /*1ab0*/  ISETP.LT.U32.AND P0, PT, R68, 0x20, P0 ;  /* 0x000000204400780c */ /* 0x000fe20000701070 */
[----:B------:R-:W-:-:S10]  /*1ac0*/  UIADD3 UR16, UPT, UPT, UR8, 0x4000, URZ ;  /* 0x0000400008107890 */ /* 0x000fd4000fffe0ff */
[----:B------:R-:W-:Y:S01]  /*1ad0*/  VOTEU.ANY UP0, P1 ;  /* 0x0000000000ff7886 */ /* 0x000fe20000800100 */
[----:B------:R-:W-:Y:S01]  /*1ae0*/  VOTEU.ANY UP2, P1 ;  /* 0x0000000000ff7886 */ /* 0x000fe20000840100 */
[----:B------:R-:W-:Y:S01]  /*1af0*/  VOTEU.ANY UP1, P0 ;  /* 0x0000000000ff7886 */ /* 0x000fe20000020100 */
[----:B------:R-:W-:Y:S01]  /*1b00*/  VOTEU.ANY UP3, P0 ;  /* 0x0000000000ff7886 */ /* 0x000fe20000060100 */
[----:B------:R1:W-:Y:S01]  /*1b10*/  @!P3 SYNCS.ARRIVE.TRANS64 RZ, [UR8+0x8000], R2 ;  /* 0x00800002ffffb9a7 */ /* 0x0003e20008000008 */
[----:B------:R2:W-:Y:S06]  /*1b20*/  MEMBAR.ALL.CTA ;  /* 0x0000000000007992 */ /* 0x0005ec0000008000 */
[----:B--2---:R-:W2:Y:S01]  /*1b30*/  FENCE.VIEW.ASYNC.S ;  /* 0x00000000000073c6 */ /* 0x004ea20000000000 */
[----:B------:R-:W-:Y:S01]  /*1b40*/  @UP0 UIADD3 UR9, UPT, UPT, UR8, 0x8000, URZ ;  /* 0x0000800008090890 */ /* 0x000fe2000fffe0ff */
[----:B------:R-:W-:Y:S01]  /*1b50*/  @UP0 UMOV UR10, URZ ;  /* 0x000000ff000a0c82 */ /* 0x000fe20008000000 */
[----:B------:R-:W-:Y:S01]  /*1b60*/  @UP1 UIADD3 UR17, UPT, UPT, UR8, 0x8000, URZ ;  /* 0x0000800008111890 */ /* 0x000fe2000fffe0ff */
[----:B------:R-:W-:Y:S01]  /*1b70*/  @UP1 UMOV UR18, URZ ;  /* 0x000000ff00121c82 */ /* 0x000fe20008000000 */
[----:B------:R-:W-:Y:S01]  /*1b80*/  UISETP.NE.U32.AND UP0, UPT, UR22, URZ, UPT ;  /* 0x000000ff1600728c */ /* 0x000fe2000bf05070 */
[----:B--2---:R-:W-:Y:S06]  /*1b90*/  BAR.SYNC.DEFER_BLOCKING 0x0 ;  /* 0x0000000000007b1d */ /* 0x004fec0000010000 */
[----:B------:R1:W-:Y:S02]  /*1ba0*/  @UP2 UTMALDG.2D [UR8], [UR24] ;  /* 0x00000008180025b4 */ /* 0x0003e40008008000 */
[----:B------:R-:W-:Y:S06]  /*1bb0*/  BAR.SYNC.DEFER_BLOCKING 0x0 ;  /* 0x0000000000007b1d */ /* 0x000fec0000010000 */
[----:B------:R1:W-:Y:S02]  /*1bc0*/  @UP3 UTMALDG.2D [UR16], [UR26] ;  /* 0x000000101a0035b4 */ /* 0x0003e40008008000 */
[----:B------:R-:W-:Y:S06]  /*1bd0*/  BAR.SYNC.DEFER_BLOCKING 0x0 ;  /* 0x0000000000007b1d */ /* 0x000fec0000010000 */
[----:B------:R-:W2:Y:S02]  /*1be0*/  SYNCS.PHASECHK.TRANS64.TRYWAIT P0, [UR8+0x8000], RZ ;  /* 0x008000ffff0075a7 */ /* 0x000ea40008001108 */
[----:B-12---:R-:W-:Y:S05]  /*1bf0*/  @!P0 BRA `(.L_x_61) ;  /* 0x0000000c00708947 */ /* 0x006fea0003800000 */
.L_x_79:
[----:B------:R-:W-:Y:S05]  /*1c00*/  BRA.U UP0, `(.L_x_62) ;  /* 0x0000000100287547 */ /* 0x000fea000b800000 */
[----:B------:R-:W-:Y:S02]  /*1c10*/  USHF.R.U32.HI UR4, URZ, 0x4, UR8 ;  /* 0x00000004ff047899 */ /* 0x000fe40008011608 */
[----:B------:R-:W-:Y:S02]  /*1c20*/  USHF.R.U32.HI UR6, URZ, 0x4, UR16 ;  /* 0x00000004ff067899 */ /* 0x000fe40008011610 */
[----:B------:R-:W-:Y:S02]  /*1c30*/  USGXT.U32 UR4, UR4, 0xe ;  /* 0x0000000e0404789a */ /* 0x000fe40008000000 */
[----:B------:R-:W-:Y:S01]  /*1c40*/  USGXT.U32 UR6, UR6, 0xe ;  /* 0x0000000e0606789a */ /* 0x000fe20008000000 */
[----:B------:R-:W-:Y:S01]  /*1c50*/  UMOV UR10, 0x0 ;  /* 0x00000000000a7882 */ /* 0x000fe20000000000 */
[----:B------:R-:W-:Y:S01]  /*1c60*/  UMOV UR11, 0x8200010 ;  /* 0x08200010000b7882 */ /* 0x000fe20000000000 */
[----:B------:R-:W-:Y:S01]  /*1c70*/  UMOV UR5, 0xc0004010 ;  /* 0xc000401000057882 */ /* 0x000fe20000000000 */
[----:B------:R-:W-:-:S05]  /*1c80*/  UMOV UR7, 0xc0004010 ;  /* 0xc000401000077882 */ /* 0x000fca0000000000 */
[----:B------:R1:W-:Y:S01]  /*1c90*/  UTCQMMA gdesc[UR4], gdesc[UR6], tmem[UR23], tmem[UR10], idesc[UR11], !UPT ;  /* 0x00ff0a06040075ea */ /* 0x0003e2000f800317 */
[----:B------:R-:W-:Y:S02]  /*1ca0*/  NOP ;  /* 0x0000000000007918 */ /* 0x000fe40000000000 */
.L_x_62:
[----:B------:R-:W-:Y:S01]  /*1cb0*/  ELECT P0, URZ, PT ;  /* 0x0000000000ff782f */ /* 0x000fe20003800000 */
[----:B-1----:R-:W-:Y:S01]  /*1cc0*/  UMOV UR4, UR12 ;  /* 0x0000000c00047c82 */ /* 0x002fe20008000000 */
[----:B------:R-:W-:Y:S02]  /*1cd0*/  UMOV UR5, URZ ;  /* 0x000000ff00057c82 */ /* 0x000fe40008000000 */
[----:B------:R-:W-:-:S13]  /*1ce0*/  ISETP.LT.U32.AND P0, PT, R68, 0x20, P0 ;  /* 0x000000204400780c */ /* 0x000fda0000701070 */
[----:B------:R-:W-:Y:S01]  /*1cf0*/  VOTEU.ANY UP0, P0 ;  /* 0x0000000000ff7886 */ /* 0x000fe20000000100 */
[----:B------:R-:W-:Y:S01]  /*1d00*/  VOTEU.ANY UP1, P0 ;  /* 0x0000000000ff7886 */ /* 0x000fe20000020100 */
[----:B------:R-:W-:-:S03]  /*1d10*/  ISETP.GE.U32.AND P0, PT, R10, 0x21, PT ;  /* 0x000000210a00780c */ /* 0x000fc60003f06070 */
[----:B------:R-:W-:Y:S02]  /*1d20*/  @UP0 UMOV UR4, UR4 ;  /* 0x0000000400040c82 */ /* 0x000fe40008000000 */
[----:B------:R1:W-:Y:S01]  /*1d30*/  @UP1 UTCBAR [UR4], URZ ;  /* 0x000000ff040013e9 */ /* 0x0003e200080000ff */
[----:B------:R-:W-:Y:S06]  /*1d40*/  BAR.SYNC.DEFER_BLOCKING 0x0 ;  /* 0x0000000000007b1d */ /* 0x000fec0000010000 */
[----:B------:R-:W2:Y:S02]  /*1d50*/  SYNCS.PHASECHK.TRANS64.TRYWAIT P1, [UR8+0x8020], RZ ;  /* 0x008020ffff0075a7 */ /* 0x000ea40008021108 */
[----:B-12---:R-:W-:Y:S05]  /*1d60*/  @!P1 BRA `(.L_x_63) ;  /* 0x0000000c00209947 */ /* 0x006fea0003800000 */
.L_x_80:
[----:B------:R-:W-:Y:S01]  /*1d70*/  UMOV UR4, URZ ;  /* 0x000000ff00047c82 */ /* 0x000fe20008000000 */
[----:B------:R-:W-:Y:S05]  /*1d80*/  @!P0 BRA `(.L_x_60) ;  /* 0x0000000000f88947 */ /* 0x000fea0003800000 */
[----:B------:R-:W1:Y:S01]  /*1d90*/  LDCU UR28, c[0x0][0x3a0] ;  /* 0x00007400ff1c77ac */ /* 0x000e620008000800 */
[----:B------:R-:W-:Y:S01]  /*1da0*/  UMOV UR5, 0x1 ;  /* 0x0000000100057882 */ /* 0x000fe20000000000 */
[----:B------:R-:W-:-:S05]  /*1db0*/  UMOV UR14, 0x20 ;  /* 0x00000020000e7882 */ /* 0x000fca0000000000 */
.L_x_67:
[----:B------:R-:W-:Y:S01]  /*1dc0*/  BAR.SYNC.DEFER_BLOCKING 0x0 ;  /* 0x0000000000007b1d */ /* 0x000fe20000010000 */
[----:B------:R-:W-:Y:S01]  /*1dd0*/  ULEA UR9, UR5, UR8, 0x3 ;  /* 0x0000000805097291 */ /* 0x000fe2000f8e18ff */
[----:B------:R-:W-:Y:S01]  /*1de0*/  @!P3 IMAD.MOV.U32 R2, RZ, RZ, 0x2000 ;  /* 0x00002000ff02b424 */ /* 0x000fe200078e00ff */
[----:B------:R-:W-:Y:S01]  /*1df0*/  ELECT P1, URZ, PT ;  /* 0x0000000000ff782f */ /* 0x000fe20003820000 */
[----:B------:R-:W-:-:S03]  /*1e00*/  ULEA UR12, UR5, UR8, 0xc ;  /* 0x00000008050c7291 */ /* 0x000fc6000f8e60ff */
[----:B------:R-:W-:Y:S02]  /*1e10*/  ISETP.LT.U32.AND P1, PT, R68, 0x20, P1 ;  /* 0x000000204400780c */ /* 0x000fe40000f21070 */
[----:B------:R-:W-:Y:S01]  /*1e20*/  ELECT P0, URZ, PT ;  /* 0x0000000000ff782f */ /* 0x000fe20003800000 */
[----:B------:R-:W-:-:S03]  /*1e30*/  UIADD3 UR16, UPT, UPT, UR12, 0x4000, URZ ;  /* 0x000040000c107890 */ /* 0x000fc6000fffe0ff */
[----:B------:R-:W-:Y:S01]  /*1e40*/  ISETP.LT.U32.AND P0, PT, R68, 0x20, P0 ;  /* 0x000000204400780c */ /* 0x000fe20000701070 */
[----:B------:R-:W-:Y:S01]  /*1e50*/  UMOV UR18, UR14 ;  /* 0x0000000e00127c82 */ /* 0x000fe20008000000 */
[----:B------:R-:W-:-:S05]  /*1e60*/  USHF.L.U32 UR6, UR4, 0x1f, URZ ;  /* 0x0000001f04067899 */ /* 0x000fca00080006ff */
[----:B------:R-:W-:Y:S01]  /*1e70*/  VOTEU.ANY UP0, P1 ;  /* 0x0000000000ff7886 */ /* 0x000fe20000800100 */
[----:B------:R2:W-:Y:S01]  /*1e80*/  @!P3 SYNCS.ARRIVE.TRANS64 RZ, [UR9+0x8000], R2 ;  /* 0x00800002ffffb9a7 */ /* 0x0005e20008000009 */
[----:B------:R4:W-:Y:S06]  /*1e90*/  MEMBAR.ALL.CTA ;  /* 0x0000000000007992 */ /* 0x0009ec0000008000 */
[----:B----4-:R-:W4:Y:S01]  /*1ea0*/  FENCE.VIEW.ASYNC.S ;  /* 0x00000000000073c6 */ /* 0x010f220000000000 */
[----:B------:R-:W-:Y:S01]  /*1eb0*/  @UP0 UIADD3 UR13, UPT, UPT, UR9, 0x8000, URZ ;  /* 0x00008000090d0890 */ /* 0x000fe2000fffe0ff */
[----:B----4-:R-:W-:Y:S01]  /*1ec0*/  VOTEU.ANY UP0, P1 ;  /* 0x0000000000ff7886 */ /* 0x010fe20000800100 */
[----:B------:R-:W-:Y:S01]  /*1ed0*/  VOTEU.ANY UP1, P0 ;  /* 0x0000000000ff7886 */ /* 0x000fe20000020100 */
[----:B--2---:R-:W-:-:S04]  /*1ee0*/  IMAD.U32 R2, RZ, RZ, UR6 ;  /* 0x00000006ff027e24 */ /* 0x004fc8000f8e00ff */
[----:B------:R-:W-:Y:S01]  /*1ef0*/  @UP1 UIADD3 UR17, UPT, UPT, UR9, 0x8000, URZ ;  /* 0x0000800009111890 */ /* 0x000fe2000fffe0ff */
[----:B------:R-:W-:Y:S01]  /*1f00*/  VOTEU.ANY UP1, P0 ;  /* 0x0000000000ff7886 */ /* 0x000fe20000020100 */
[----:B------:R-:W-:Y:S06]  /*1f10*/  BAR.SYNC.DEFER_BLOCKING 0x0 ;  /* 0x0000000000007b1d */ /* 0x000fec0000010000 */
[----:B------:R2:W-:Y:S01]  /*1f20*/  @UP0 UTMALDG.2D [UR12], [UR24] ;  /* 0x0000000c180005b4 */ /* 0x0005e20008008000 */
[----:B------:R-:W-:Y:S01]  /*1f30*/  UISETP.NE.U32.AND UP0, UPT, UR22, URZ, UPT ;  /* 0x000000ff1600728c */ /* 0x000fe2000bf05070 */
[----:B------:R-:W-:Y:S06]  /*1f40*/  BAR.SYNC.DEFER_BLOCKING 0x0 ;  /* 0x0000000000007b1d */ /* 0x000fec0000010000 */
[----:B------:R2:W-:Y:S02]  /*1f50*/  @UP1 UTMALDG.2D [UR16], [UR26] ;  /* 0x000000101a0015b4 */ /* 0x0005e40008008000 */
[----:B------:R-:W-:Y:S06]  /*1f60*/  BAR.SYNC.DEFER_BLOCKING 0x0 ;  /* 0x0000000000007b1d */ /* 0x000fec0000010000 */
[----:B------:R-:W4:Y:S02]  /*1f70*/  SYNCS.PHASECHK.TRANS64.TRYWAIT P0, [UR9+0x8000], R2 ;  /* 0x00800002ff0075a7 */ /* 0x000f240008001109 */
[----:B--2-4-:R-:W-:Y:S05]  /*1f80*/  @!P0 BRA `(.L_x_64) ;  /* 0x0000000800a48947 */ /* 0x014fea0003800000 */
.L_x_81:
        /* <DEDUP_REMOVED lines=9> */
[----:B------:R2:W-:Y:S01]  /*2020*/  UTCQMMA gdesc[UR6], gdesc[UR10], tmem[UR23], tmem[UR12], idesc[UR13], UPT ;  /* 0x00ff0c0a060075ea */ /* 0x0005e2000b800317 */
[----:B------:R-:W-:Y:S02]  /*2030*/  NOP ;  /* 0x0000000000007918 */ /* 0x000fe40000000000 */
.L_x_65:
[----:B------:R-:W-:Y:S01]  /*2040*/  ELECT P0, URZ, PT ;  /* 0x0000000000ff782f */ /* 0x000fe20003800000 */
[----:B--2---:R-:W-:-:S03]  /*2050*/  UIADD3 UR6, UPT, UPT, UR9, 0x8020, URZ ;  /* 0x0000802009067890 */ /* 0x004fc6000fffe0ff */
[----:B------:R-:W-:Y:S01]  /*2060*/  ISETP.LT.U32.AND P0, PT, R68, 0x20, P0 ;  /* 0x000000204400780c */ /* 0x000fe20000701070 */
[----:B------:R-:W-:-:S12]  /*2070*/  UMOV UR7, URZ ;  /* 0x000000ff00077c82 */ /* 0x000fd80008000000 */
[----:B------:R-:W-:Y:S01]  /*2080*/  VOTEU.ANY UP0, P0 ;  /* 0x0000000000ff7886 */ /* 0x000fe20000000100 */
[----:B------:R-:W-:-:S04]  /*2090*/  VOTEU.ANY UP1, P0 ;  /* 0x0000000000ff7886 */ /* 0x000fc80000020100 */
[----:B------:R-:W-:Y:S02]  /*20a0*/  @UP0 UMOV UR6, UR6 ;  /* 0x0000000600060c82 */ /* 0x000fe40008000000 */
[----:B------:R2:W-:Y:S01]  /*20b0*/  @UP1 UTCBAR [UR6], URZ ;  /* 0x000000ff060013e9 */ /* 0x0005e200080000ff */
[----:B------:R-:W-:Y:S06]  /*20c0*/  BAR.SYNC.DEFER_BLOCKING 0x0 ;  /* 0x0000000000007b1d */ /* 0x000fec0000010000 */
[----:B------:R-:W4:Y:S02]  /*20d0*/  SYNCS.PHASECHK.TRANS64.TRYWAIT P0, [UR9+0x8020], R2 ;  /* 0x00802002ff0075a7 */ /* 0x000f240008001109 */
[----:B--2-4-:R-:W-:Y:S05]  /*20e0*/  @!P0 BRA `(.L_x_66) ;  /* 0x0000000800588947 */ /* 0x014fea0003800000 */
.L_x_82:
[----:B------:R-:W-:Y:S02]  /*20f0*/  UIADD3 UR5, UPT, UPT, UR5, 0x1, URZ ;  /* 0x0000000105057890 */ /* 0x000fe4000fffe0ff */
[----:B------:R-:W-:Y:S02]  /*2100*/  UIADD3 UR14, UPT, UPT, UR14, 0x20, URZ ;  /* 0x000000200e0e7890 */ /* 0x000fe4000fffe0ff */
[----:B------:R-:W-:-:S04]  /*2110*/  UISETP.NE.U32.AND UP0, UPT, UR5, 0x4, UPT ;  /* 0x000000040500788c */ /* 0x000fc8000bf05070 */
[----:B------:R-:W-:Y:S02]  /*2120*/  USEL UR6, URZ, 0x1, UP0 ;  /* 0x00000001ff067887 */ /* 0x000fe40008000000 */
[----:B------:R-:W-:Y:S02]  /*2130*/  USEL UR5, UR5, URZ, UP0 ;  /* 0x000000ff05057287 */ /* 0x000fe40008000000 */
[----:B-1----:R-:W-:Y:S02]  /*2140*/  UISETP.GE.AND UP0, UPT, UR14, UR28, UPT ;  /* 0x0000001c0e00728c */ /* 0x002fe4000bf06270 */
[----:B------:R-:W-:-:S07]  /*2150*/  ULOP3.LUT UR4, UR4, UR6, URZ, 0x3c, !UPT ;  /* 0x0000000604047292 */ /* 0x000fce000f8e3cff */
[----:B------:R-:W-:Y:S05]  /*2160*/  BRA.U !UP0, `(.L_x_67) ;  /* 0xfffffffd08147547 */ /* 0x000fea000b83ffff */
.L_x_60:
[----:B--2-4-:R-:W-:Y:S06]  /*2170*/  BAR.SYNC.DEFER_BLOCKING 0x0 ;  /* 0x0000000000007b1d */ /* 0x014fec0000010000 */
[----:B------:R-:W-:Y:S04]  /*2180*/  BSSY.RECONVERGENT B4, `(.L_x_68) ;  /* 0x0000004000047945 */ /* 0x000fe80003800200 */
[----:B------:R-:W-:Y:S05]  /*2190*/  @P3 BRA `(.L_x_69) ;  /* 0x0000000000083947 */ /* 0x000fea0003800000 */
[----:B------:R-:W1:Y:S02]  /*21a0*/  SYNCS.CCTL.IV [UR8+0x8000] ;  /* 0x00800000ff0079b1 */ /* 0x000e640008000008 */
[----:B-1----:R-:W1:Y:S02]  /*21b0*/  SYNCS.CCTL.IV [UR8+0x8020] ;  /* 0x00802000ff0079b1 */ /* 0x002e640008000008 */
.L_x_69:
[----:B------:R-:W-:Y:S05]  /*21c0*/  BSYNC.RECONVERGENT B4 ;  /* 0x0000000000047941 */ /* 0x000fea0003800200 */
.L_x_68:
[----:B-1----:R-:W-:Y:S06]  /*21d0*/  BAR.SYNC.DEFER_BLOCKING 0x0 ;  /* 0x0000000000007b1d */ /* 0x002fec0000010000 */
[----:B------:R-:W-:Y:S04]  /*21e0*/  BSSY.RECONVERGENT B4, `(.L_x_70) ;  /* 0x0000004000047945 */ /* 0x000fe80003800200 */
[----:B------:R-:W-:Y:S05]  /*21f0*/  @P3 BRA `(.L_x_71) ;  /* 0x0000000000083947 */ /* 0x000fea0003800000 */
[----:B------:R-:W1:Y:S02]  /*2200*/  SYNCS.CCTL.IV [UR8+0x8008] ;  /* 0x00800800ff0079b1 */ /* 0x000e640008000008 */
[----:B-1----:R-:W1:Y:S02]  /*2210*/  SYNCS.CCTL.IV [UR8+0x8028] ;  /* 0x00802800ff0079b1 */ /* 0x002e640008000008 */
.L_x_71:
[----:B------:R-:W-:Y:S05]  /*2220*/  BSYNC.RECONVERGENT B4 ;  /* 0x0000000000047941 */ /* 0x000fea0003800200 */
.L_x_70:
[----:B-1----:R-:W-:Y:S06]  /*2230*/  BAR.SYNC.DEFER_BLOCKING 0x0 ;  /* 0x0000000000007b1d */ /* 0x002fec0000010000 */
[----:B------:R-:W-:Y:S04]  /*2240*/  BSSY.RECONVERGENT B4, `(.L_x_72) ;  /* 0x0000004000047945 */ /* 0x000fe80003800200 */
[----:B------:R-:W-:Y:S05]  /*2250*/  @P3 BRA `(.L_x_73) ;  /* 0x0000000000083947 */ /* 0x000fea0003800000 */
[----:B------:R-:W1:Y:S02]  /*2260*/  SYNCS.CCTL.IV [UR8+0x8010] ;  /* 0x00801000ff0079b1 */ /* 0x000e640008000008 */
[----:B-1----:R-:W1:Y:S02]  /*2270*/  SYNCS.CCTL.IV [UR8+0x8030] ;  /* 0x00803000ff0079b1 */ /* 0x002e640008000008 */
.L_x_73:
[----:B------:R-:W-:Y:S05]  /*2280*/  BSYNC.RECONVERGENT B4 ;  /* 0x0000000000047941 */ /* 0x000fea0003800200 */
.L_x_72:
[----:B-1----:R-:W-:Y:S06]  /*2290*/  BAR.SYNC.DEFER_BLOCKING 0x0 ;  /* 0x0000000000007b1d */ /* 0x002fec0000010000 */
[----:B------:R-:W-:Y:S04]  /*22a0*/  BSSY.RECONVERGENT B4, `(.L_x_74) ;  /* 0x0000004000047945 */ /* 0x000fe80003800200 */
[----:B------:R-:W-:Y:S05]  /*22b0*/  @P3 BRA `(.L_x_75) ;  /* 0x0000000000083947 */ /* 0x000fea0003800000 */
[----:B------:R-:W1:Y:S02]  /*22c0*/  SYNCS.CCTL.IV [UR8+0x8018] ;  /* 0x00801800ff0079b1 */ /* 0x000e640008000008 */
[----:B-1----:R-:W1:Y:S02]  /*22d0*/  SYNCS.CCTL.IV [UR8+0x8038] ;  /* 0x00803800ff0079b1 */ /* 0x002e640008000008 */
.L_x_75:
[----:B------:R-:W-:Y:S05]  /*22e0*/  BSYNC.RECONVERGENT B4 ;  /* 0x0000000000047941 */ /* 0x000fea0003800200 */
.L_x_74:
[----:B------:R-:W-:Y:S01]  /*22f0*/  USHF.L.U32 UR4, UR22, 0x15, URZ ;  /* 0x0000001516047899 */ /* 0x000fe200080006ff */
[C---:B------:R-:W-:Y:S01]  /*2300*/  IMAD.SHL.U32 R2, R0.reuse, 0x10, RZ ;  /* 0x0000001000027824 */ /* 0x040fe200078e00ff */
[----:B------:R-:W-:Y:S01]  /*2310*/  USHF.L.U32 UR22, UR22, 0x4, URZ ;  /* 0x0000000416167899 */ /* 0x000fe200080006ff */
[----:B------:R-:W-:Y:S01]  /*2320*/  SHF.R.U32.HI R3, RZ, 0x1, R0 ;  /* 0x00000001ff037819 */ /* 0x000fe20000011600 */
[----:B------:R-:W-:Y:S01]  /*2330*/  ULOP3.LUT UR4, UR4, 0x600000, URZ, 0xc0, !UPT ;  /* 0x0060000004047892 */ /* 0x000fe2000f8ec0ff */
[----:B------:R-:W-:Y:S01]  /*2340*/  IMAD.SHL.U32 R0, R0, 0x80, RZ ;  /* 0x0000008000007824 */ /* 0x000fe200078e00ff */
[----:B------:R-:W-:Y:S01]  /*2350*/  ULOP3.LUT UR22, UR22, 0x40, URZ, 0xc0, !UPT ;  /* 0x0000004016167892 */ /* 0x000fe2000f8ec0ff */
[----:B------:R-:W-:Y:S02]  /*2360*/  LOP3.LUT R2, R2, 0x70, RZ, 0xc0, !PT ;  /* 0x0000007002027812 */ /* 0x000fe400078ec0ff */
[----:B------:R-:W-:Y:S01]  /*2370*/  ELECT P0, URZ, PT ;  /* 0x0000000000ff782f */ /* 0x000fe20003800000 */
[----:B------:R-:W-:Y:S01]  /*2380*/  UIADD3 UR4, UPT, UPT, UR22, UR4, UR23 ;  /* 0x0000000416047290 */ /* 0x000fe2000fffe017 */
[----:B------:R-:W-:Y:S01]  /*2390*/  LOP3.LUT R3, R2, 0x40, R3, 0x78, !PT ;  /* 0x0000004002037812 */ /* 0x000fe200078e7803 */
[----:B------:R-:W-:Y:S01]  /*23a0*/  UMOV UR9, UR19 ;  /* 0x0000001300097c82 */ /* 0x000fe20008000000 */
[----:B------:R-:W-:Y:S01]  /*23b0*/  ISETP.LT.U32.AND P0, PT, R68, 0x20, P0 ;  /* 0x000000204400780c */ /* 0x000fe20000701070 */
[----:B------:R-:W-:Y:S01]  /*23c0*/  UMOV UR10, UR15 ;  /* 0x0000000f000a7c82 */ /* 0x000fe20008000000 */
[----:B------:R-:W-:-:S04]  /*23d0*/  LOP3.LUT R0, R3, 0x3f80, R0, 0xf8, !PT ;  /* 0x00003f8003007812 */ /* 0x000fc800078ef800 */
[----:B---3--:R-:W2:Y:S01]  /*23e0*/  LDTM.x64 R4, tmem[UR4] ;  /* 0x00000004000479ee */ /* 0x008ea20008340000 */
[C---:B------:R-:W-:Y:S01]  /*23f0*/  LOP3.LUT R2, R0.reuse, 0x10, RZ, 0x3c, !PT ;  /* 0x0000001000027812 */ /* 0x040fe200078e3cff */
[----:B------:R-:W-:Y:S01]  /*2400*/  NOP ;  /* 0x0000000000007918 */ /* 0x000fe20000000000 */
[----:B------:R-:W-:-:S04]  /*2410*/  LOP3.LUT R3, R0, 0x20, RZ, 0x3c, !PT ;  /* 0x0000002000037812 */ /* 0x000fc800078e3cff */
[----:B--2---:R-:W-:Y:S01]  /*2420*/  VOTEU.ANY UP1, P0 ;  /* 0x0000000000ff7886 */ /* 0x004fe20000020100 */
[----:B------:R-:W-:Y:S01]  /*2430*/  VOTEU.ANY UP0, P0 ;  /* 0x0000000000ff7886 */ /* 0x000fe20000000100 */
[----:B------:R-:W-:Y:S02]  /*2440*/  F2FP.SATFINITE.E4M3.F32.PACK_AB_MERGE_C R6, R7, R6, RZ ;  /* 0x000000060706723e */ /* 0x000fe400048070ff */
[----:B------:R-:W-:Y:S02]  /*2450*/  F2FP.SATFINITE.E4M3.F32.PACK_AB_MERGE_C R10, R11, R10, RZ ;  /* 0x0000000a0b0a723e */ /* 0x000fe400048070ff */
[----:B------:R-:W-:Y:S02]  /*2460*/  F2FP.SATFINITE.E4M3.F32.PACK_AB_MERGE_C R14, R15, R14, RZ ;  /* 0x0000000e0f0e723e */ /* 0x000fe400048070ff */
[----:B------:R-:W-:Y:S02]  /*2470*/  F2FP.SATFINITE.E4M3.F32.PACK_AB_MERGE_C R7, R19, R18, RZ ;  /* 0x000000121307723e */ /* 0x000fe400048070ff */
[----:B------:R-:W-:-:S02]  /*2480*/  F2FP.SATFINITE.E4M3.F32.PACK_AB_MERGE_C R22, R23, R22, RZ ;  /* 0x000000161716723e */ /* 0x000fc400048070ff */
[----:B------:R-:W-:Y:S02]  /*2490*/  F2FP.SATFINITE.E4M3.F32.PACK_AB_MERGE_C R26, R27, R26, RZ ;  /* 0x0000001a1b1a723e */ /* 0x000fe400048070ff */
        /* <DEDUP_REMOVED lines=10> */
[----:B------:R-:W-:-:S02]  /*2540*/  F2FP.SATFINITE.E4M3.F32.PACK_AB_MERGE_C R4, R5, R4, R6 ;  /* 0x000000040504723e */ /* 0x000fc40004807006 */
[----:B------:R-:W-:Y:S02]  /*2550*/  F2FP.SATFINITE.E4M3.F32.PACK_AB_MERGE_C R5, R9, R8, R10 ;  /* 0x000000080905723e */ /* 0x000fe4000480700a */
[----:B------:R-:W-:Y:S02]  /*2560*/  F2FP.SATFINITE.E4M3.F32.PACK_AB_MERGE_C R6, R13, R12, R14 ;  /* 0x0000000c0d06723e */ /* 0x000fe4000480700e */
[----:B------:R-:W-:Y:S02]  /*2570*/  F2FP.SATFINITE.E4M3.F32.PACK_AB_MERGE_C R7, R17, R16, R7 ;  /* 0x000000101107723e */ /* 0x000fe40004807007 */
[----:B------:R-:W-:Y:S02]  /*2580*/  F2FP.SATFINITE.E4M3.F32.PACK_AB_MERGE_C R20, R21, R20, R22 ;  /* 0x000000141514723e */ /* 0x000fe40004807016 */
[----:B------:R-:W-:Y:S01]  /*2590*/  F2FP.SATFINITE.E4M3.F32.PACK_AB_MERGE_C R21, R25, R24, R26 ;  /* 0x000000181915723e */ /* 0x000fe2000480701a */
[----:B-1----:R1:W-:Y:S01]  /*25a0*/  STS.128 [R0+UR8], R4 ;  /* 0x0000000400007988 */ /* 0x0023e20008000c08 */
[----:B------:R-:W-:-:S02]  /*25b0*/  F2FP.SATFINITE.E4M3.F32.PACK_AB_MERGE_C R22, R29, R28, R30 ;  /* 0x0000001c1d16723e */ /* 0x000fc4000480701e */
[----:B------:R-:W-:Y:S02]  /*25c0*/  F2FP.SATFINITE.E4M3.F32.PACK_AB_MERGE_C R23, R33, R32, R34 ;  /* 0x000000202117723e */ /* 0x000fe40004807022 */
[----:B------:R-:W-:Y:S02]  /*25d0*/  F2FP.SATFINITE.E4M3.F32.PACK_AB_MERGE_C R36, R37, R36, R38 ;  /* 0x000000242524723e */ /* 0x000fe40004807026 */
[----:B------:R-:W-:Y:S01]  /*25e0*/  F2FP.SATFINITE.E4M3.F32.PACK_AB_MERGE_C R37, R41, R40, R42 ;  /* 0x000000282925723e */ /* 0x000fe2000480702a */
[----:B------:R1:W-:Y:S01]  /*25f0*/  STS.128 [R2+UR8], R20 ;  /* 0x0000001402007988 */ /* 0x0003e20008000c08 */
[----:B------:R-:W-:Y:S02]  /*2600*/  F2FP.SATFINITE.E4M3.F32.PACK_AB_MERGE_C R38, R45, R44, R46 ;  /* 0x0000002c2d26723e */ /* 0x000fe4000480702e */
[----:B------:R-:W-:Y:S02]  /*2610*/  F2FP.SATFINITE.E4M3.F32.PACK_AB_MERGE_C R39, R49, R48, R50 ;  /* 0x000000303127723e */ /* 0x000fe40004807032 */
[----:B------:R-:W-:-:S02]  /*2620*/  F2FP.SATFINITE.E4M3.F32.PACK_AB_MERGE_C R52, R53, R52, R54 ;  /* 0x000000343534723e */ /* 0x000fc40004807036 */
[----:B------:R-:W-:Y:S01]  /*2630*/  F2FP.SATFINITE.E4M3.F32.PACK_AB_MERGE_C R53, R57, R56, R58 ;  /* 0x000000383935723e */ /* 0x000fe2000480703a */
[----:B------:R1:W-:Y:S01]  /*2640*/  STS.128 [R3+UR8], R36 ;  /* 0x0000002403007988 */ /* 0x0003e20008000c08 */
[----:B------:R-:W-:Y:S02]  /*2650*/  F2FP.SATFINITE.E4M3.F32.PACK_AB_MERGE_C R54, R61, R60, R62 ;  /* 0x0000003c3d36723e */ /* 0x000fe4000480703e */
[----:B------:R-:W-:Y:S02]  /*2660*/  F2FP.SATFINITE.E4M3.F32.PACK_AB_MERGE_C R55, R65, R64, R66 ;  /* 0x000000404137723e */ /* 0x000fe40004807042 */
[----:B------:R-:W-:-:S05]  /*2670*/  LOP3.LUT R8, R0, 0x30, RZ, 0x3c, !PT ;  /* 0x0000003000087812 */ /* 0x000fca00078e3cff */
[----:B------:R1:W-:Y:S01]  /*2680*/  STS.128 [R8+UR8], R52 ;  /* 0x0000003408007988 */ /* 0x0003e20008000c08 */
[----:B------:R2:W-:Y:S06]  /*2690*/  MEMBAR.ALL.CTA ;  /* 0x0000000000007992 */ /* 0x0005ec0000008000 */
[----:B--2---:R-:W2:Y:S02]  /*26a0*/  FENCE.VIEW.ASYNC.S ;  /* 0x00000000000073c6 */ /* 0x004ea40000000000 */
[----:B--2---:R-:W-:Y:S06]  /*26b0*/  BAR.SYNC.DEFER_BLOCKING 0x0 ;  /* 0x0000000000007b1d */ /* 0x004fec0000010000 */
[----:B------:R1:W-:Y:S01]  /*26c0*/  @UP1 UTMASTG.2D [UR8], [UR20] ;  /* 0x00000008140013b5 */ /* 0x0003e20008008000 */
[----:B------:R0:W-:Y:S01]  /*26d0*/  UTMACMDFLUSH ;  /* 0x00000000000079b7 */ /* 0x0001e20000000000 */
[----:B------:R-:W-:-:S04]  /*26e0*/  DEPBAR.LE SB0, 0x0 ;  /* 0x000080000000791a */ /* 0x000fc80000000000 */
[----:B------:R-:W-:Y:S08]  /*26f0*/  BAR.SYNC.DEFER_BLOCKING 0x0 ;  /* 0x0000000000007b1d */ /* 0x000ff00000010000 */
[----:B------:R-:W-:Y:S06]  /*2700*/  BAR.SYNC.DEFER_BLOCKING 0x0 ;  /* 0x0000000000007b1d */ /* 0x000fec0000010000 */
[----:B-1----:R-:W-:Y:S05]  /*2710*/  @P2 BRA `(.L_x_76) ;  /* 0x0000000000a02947 */ /* 0x002fea0003800000 */
[----:B------:R-:W1:Y:S01]  /*2720*/  S2UR UR5, SR_CgaCtaId ;  /* 0x00000000000579c3 */ /* 0x000e620000008800 */
[----:B------:R-:W-:Y:S01]  /*2730*/  NOP ;  /* 0x0000000000007918 */ /* 0x000fe20000000000 */
[----:B------:R-:W-:Y:S01]  /*2740*/  UMOV UR4, 0x50 ;  /* 0x0000005000047882 */ /* 0x000fe20000000000 */
[----:B------:R-:W-:Y:S02]  /*2750*/  IMAD.U32 R0, RZ, RZ, UR23 ;  /* 0x00000017ff007e24 */ /* 0x000fe4000f8e00ff */
[----:B------:R-:W-:Y:S02]  /*2760*/  IMAD.MOV.U32 R3, RZ, RZ, 0xf ;  /* 0x0000000fff037424 */ /* 0x000fe400078e00ff */
[----:B------:R-:W-:Y:S01]  /*2770*/  IMAD.MOV.U32 R7, RZ, RZ, 0x1 ;  /* 0x00000001ff077424 */ /* 0x000fe200078e00ff */
[----:B------:R-:W-:-:S04]  /*2780*/  LOP3.LUT R0, R0, 0xffff, RZ, 0xc0, !PT ;  /* 0x0000ffff00007812 */ /* 0x000fc800078ec0ff */
[----:B------:R-:W-:-:S05]  /*2790*/  SHF.R.U32.HI R0, RZ, 0x5, R0 ;  /* 0x00000005ff007819 */ /* 0x000fca0000011600 */
[----:B------:R-:W-:Y:S01]  /*27a0*/  VIADD R2, R0, 0x10 ;  /* 0x0000001000027836 */ /* 0x000fe20000000000 */
[----:B------:R-:W-:Y:S01]  /*27b0*/  SHF.L.U32 R0, R3, R0, RZ ;  /* 0x0000000003007219 */ /* 0x000fe200000006ff */
[----:B-1----:R-:W-:-:S03]  /*27c0*/  ULEA UR6, UR5, UR4, 0x18 ;  /* 0x0000000405067291 */ /* 0x002fc6000f8ec0ff */
[----:B------:R-:W-:-:S04]  /*27d0*/  SHF.L.U32 R3, R7, R2, RZ ;  /* 0x0000000207037219 */ /* 0x000fc800000006ff */
[----:B------:R-:W-:Y:S02]  /*27e0*/  LOP3.LUT R0, R3, R0, RZ, 0xfc, !PT ;  /* 0x0000000003007212 */ /* 0x000fe400078efcff */
[----:B------:R-:W1:Y:S02]  /*27f0*/  LDS R5, [UR6] ;  /* 0x00000006ff057984 */ /* 0x000e640008000800 */
[C---:B------:R-:W-:Y:S02]  /*2800*/  LOP3.LUT R2, R0.reuse, 0xffff, RZ, 0xc0, !PT ;  /* 0x0000ffff00027812 */ /* 0x040fe400078ec0ff */
[----:B-1----:R-:W-:-:S04]  /*2810*/  LOP3.LUT R3, R0, 0xffff, R5, 0x80, !PT ;  /* 0x0000ffff00037812 */ /* 0x002fc800078e8005 */
[----:B------:R-:W-:-:S13]  /*2820*/  ISETP.NE.AND P0, PT, R3, R2, PT ;  /* 0x000000020300720c */ /* 0x000fda0003f05270 */
[----:B------:R-:W-:Y:S05]  /*2830*/  @P0 BRA `(.L_x_77) ;  /* 0x0000000000500947 */ /* 0x000fea0003800000 */
[----:B------:R-:W-:Y:S02]  /*2840*/  SHF.R.U32.HI R5, RZ, 0x10, R5 ;  /* 0x00000010ff057819 */ /* 0x000fe40000011605 */
[----:B------:R-:W-:-:S04]  /*2850*/  SHF.R.U32.HI R2, RZ, 0x10, R0 ;  /* 0x00000010ff027819 */ /* 0x000fc80000011600 */
[----:B------:R-:W-:-:S04]  /*2860*/  LOP3.LUT R5, R5, R2, RZ, 0xc0, !PT ;  /* 0x0000000205057212 */ /* 0x000fc800078ec0ff */
[----:B------:R-:W-:-:S13]  /*2870*/  ISETP.NE.AND P0, PT, R5, R2, PT ;  /* 0x000000020500720c */ /* 0x000fda0003f05270 */
[----:B------:R-:W-:Y:S05]  /*2880*/  @P0 BRA `(.L_x_78) ;  /* 0x0000000000300947 */ /* 0x000fea0003800000 */
[----:B------:R-:W-:Y:S01]  /*2890*/  R2UR UR4, R0 ;  /* 0x00000000000472ca */ /* 0x000fe200000e0000 */
[----:B------:R-:W-:Y:S01]  /*28a0*/  VOTEU.ANY UR5, UPT, PT ;  /* 0x0000000000057886 */ /* 0x000fe200038e0100 */
[----:B------:R-:W1:Y:S01]  /*28b0*/  S2R R0, SR_LANEID ;  /* 0x0000000000007919 */ /* 0x000e620000000000 */
[----:B------:R-:W-:-:S10]  /*28c0*/  UFLO.U32 UR5, UR5 ;  /* 0x00000005000572bd */ /* 0x000fd400080e0000 */
[----:B------:R-:W-:-:S06]  /*28d0*/  ULOP3.LUT UR4, URZ, UR4, URZ, 0x33, !UPT ;  /* 0x00000004ff047292 */ /* 0x000fcc000f8e33ff */
[----:B------:R-:W-:-:S04]  /*28e0*/  IMAD.U32 R2, RZ, RZ, UR4 ;  /* 0x00000004ff027e24 */ /* 0x000fc8000f8e00ff */
[----:B------:R-:W2:Y:S02]  /*28f0*/  REDUX UR7, R2 ;  /* 0x00000000020773c4 */ /* 0x000ea40000000000 */
[----:B------:R3:W-:Y:S01]  /*2900*/  UTCATOMSWS.AND URZ, UR4 ;  /* 0x0000000400ff79e3 */ /* 0x0007e20008000000 */
[----:B-1----:R-:W-:Y:S01]  /*2910*/  ISETP.EQ.U32.AND P0, PT, R0, UR5, PT ;  /* 0x0000000500007c0c */ /* 0x002fe2000bf02070 */
[----:B--2---:R-:W-:-:S12]  /*2920*/  IMAD.U32 R0, RZ, RZ, UR7 ;  /* 0x00000007ff007e24 */ /* 0x004fd8000f8e00ff */
[----:B------:R3:W-:Y:S01]  /*2930*/  @P0 ATOMS.AND RZ, [UR6], R0 ;  /* 0x00000000ffff098c */ /* 0x0007e2000a800006 */
[----:B------:R-:W-:Y:S05]  /*2940*/  BRA `(.L_x_76) ;  /* 0x0000000000147947 */ /* 0x000fea0003800000 */
.L_x_78:
[----:B------:R-:W-:-:S07]  /*2950*/  MOV R2, 0x2970 ;  /* 0x0000297000027802 */ /* 0x000fce0000000f00 */
[----:B------:R-:W-:Y:S05]  /*2960*/  CALL.REL.NOINC `($__internal_0_$__cuda_sm10x_tcgen05_guardrail_trap_col_being_dealloced_not_returned_by_alloc) ;  /* 0x0000000000447944 */ /* 0x000fea0003c00000 */
[----:B------:R-:W-:Y:S05]  /*2970*/  BRA `(.L_x_76) ;  /* 0x0000000000087947 */ /* 0x000fea0003800000 */
.L_x_77:
[----:B------:R-:W-:-:S07]  /*2980*/  MOV R2, 0x29a0 ;  /* 0x000029a000027802 */ /* 0x000fce0000000f00 */
[----:B------:R-:W-:Y:S05]  /*2990*/  CALL.REL.NOINC `($__internal_2_$__cuda_sm10x_tcgen05_guardrail_trap_unallocated_columns_being_dealloced) ;  /* 0x0000000000507944 */ /* 0x000fea0003c00000 */
.L_x_76:
[----:B------:R-:W-:Y:S01]  /*29a0*/  NOP ;  /* 0x0000000000007918 */ /* 0x000fe20000000000 */
[----:B---3--:R-:W-:Y:S05]  /*29b0*/  EXIT ;  /* 0x000000000000794d */ /* 0x008fea0003800000 */
.L_x_61:
[----:B------:R-:W1:Y:S02]  /*29c0*/  SYNCS.PHASECHK.TRANS64.TRYWAIT P0, [UR8+0x8000], RZ ;  /* 0x008000ffff0075a7 */ /* 0x000e640008001108 */
[----:B-1----:R-:W-:Y:S05]  /*29d0*/  @!P0 BRA `(.L_x_61) ;  /* 0xfffffffc00f88947 */ /* 0x002fea000383ffff */
[----:B------:R-:W-:Y:S05]  /*29e0*/  BRA `(.L_x_79) ;  /* 0xfffffff000847947 */ /* 0x000fea000383ffff */
.L_x_63:
[----:B------:R-:W1:Y:S02]  /*29f0*/  SYNCS.PHASECHK.TRANS64.TRYWAIT P1, [UR8+0x8020], RZ ;  /* 0x008020ffff0075a7 */ /* 0x000e640008021108 */
[----:B-1----:R-:W-:Y:S05]  /*2a00*/  @!P1 BRA `(.L_x_63) ;  /* 0xfffffffc00f89947 */ /* 0x002fea000383ffff */
[----:B------:R-:W-:Y:S05]  /*2a10*/  BRA `(.L_x_80) ;  /* 0xfffffff000d47947 */ /* 0x000fea000383ffff */
.L_x_64:
[----:B------:R-:W2:Y:S02]  /*2a20*/  SYNCS.PHASECHK.TRANS64.TRYWAIT P0, [UR9+0x8000], R2 ;  /* 0x00800002ff0075a7 */ /* 0x000ea40008001109 */
[----:B--2---:R-:W-:Y:S05]  /*2a30*/  @!P0 BRA `(.L_x_64) ;  /* 0xfffffffc00f88947 */ /* 0x004fea000383ffff */
[----:B------:R-:W-:Y:S05]  /*2a40*/  BRA `(.L_x_81) ;  /* 0xfffffff400507947 */ /* 0x000fea000383ffff */
.L_x_66:
[----:B------:R-:W2:Y:S02]  /*2a50*/  SYNCS.PHASECHK.TRANS64.TRYWAIT P0, [UR9+0x8020], R2 ;  /* 0x00802002ff0075a7 */ /* 0x000ea40008001109 */
[----:B--2---:R-:W-:Y:S05]  /*2a60*/  @!P0 BRA `(.L_x_66) ;  /* 0xfffffffc00f88947 */ /* 0x004fea000383ffff */
[----:B------:R-:W-:Y:S05]  /*2a70*/  BRA `(.L_x_82) ;  /* 0xfffffff4009c7947 */ /* 0x000fea000383ffff */
        .weak           $__internal_0_$__cuda_sm10x_tcgen05_guardrail_trap_col_being_dealloced_not_returned_by_alloc
        .type           $__internal_0_$__cuda_sm10x_tcgen05_guardrail_trap_col_being_dealloced_not_returned_by_alloc,@function
        .size           $__internal_0_$__cuda_sm10x_tcgen05_guardrail_trap_col_being_dealloced_not_returned_by_alloc,($__internal_1_$__cuda_sm10x_tcgen05_guardrail_trap_phase_invalid_during_alloc - $__internal_0_$__cuda_sm10x_tcgen05_guardrail_trap_col_being_dealloced_not_returned_by_alloc)
$__internal_0_$__cuda_sm10x_tcgen05_guardrail_trap_col_being_dealloced_not_returned_by_alloc:
[----:B------:R-:W-:Y:S05]  /*2a80*/  BPT.TRAP 0x1 ;  /* 0x000000040000795c */ /* 0x000fea0000300000 */
[----:B------:R-:W-:-:S04]  /*2a90*/  IMAD.MOV.U32 R3, RZ, RZ, 0x0 ;  /* 0x00000000ff037424 */ /* 0x000fc800078e00ff */
[----:B------:R-:W-:Y:S05]  /*2aa0*/  RET.REL.NODEC R2 `(gluon_tcgen05) ;  /* 0xffffffd402547950 */ /* 0x000fea0003c3ffff */
        .weak           $__internal_1_$__cuda_sm10x_tcgen05_guardrail_trap_phase_invalid_during_alloc
        .type           $__internal_1_$__cuda_sm10x_tcgen05_guardrail_trap_phase_invalid_during_alloc,@function
        .size           $__internal_1_$__cuda_sm10x_tcgen05_guardrail_trap_phase_invalid_during_alloc,($__internal_2_$__cuda_sm10x_tcgen05_guardrail_trap_unallocated_columns_being_dealloced - $__internal_1_$__cuda_sm10x_tcgen05_guardrail_trap_phase_invalid_during_alloc)
$__internal_1_$__cuda_sm10x_tcgen05_guardrail_trap_phase_invalid_during_alloc:
[----:B------:R-:W-:Y:S05]  /*2ab0*/  BPT.TRAP 0x1 ;  /* 0x000000040000795c */ /* 0x000fea0000300000 */
[----:B------:R-:W-:-:S04]  /*2ac0*/  IMAD.MOV.U32 R3, RZ, RZ, 0x0 ;  /* 0x00000000ff037424 */ /* 0x000fc800078e00ff */
[----:B------:R-:W-:Y:S05]  /*2ad0*/  RET.REL.NODEC R2 `(gluon_tcgen05) ;  /* 0xffffffd402487950 */ /* 0x000fea0003c3ffff */
        .weak           $__internal_2_$__cuda_sm10x_tcgen05_guardrail_trap_unallocated_columns_being_dealloced
        .type           $__internal_2_$__cuda_sm10x_tcgen05_guardrail_trap_unallocated_columns_being_dealloced,@function
        .size           $__internal_2_$__cuda_sm10x_tcgen05_guardrail_trap_unallocated_columns_being_dealloced,(.L_x_86 - $__internal_2_$__cuda_sm10x_tcgen05_guardrail_trap_unallocated_columns_being_dealloced)
$__internal_2_$__cuda_sm10x_tcgen05_guardrail_trap_unallocated_columns_being_dealloced:
[----:B------:R-:W-:Y:S05]  /*2ae0*/  BPT.TRAP 0x1 ;  /* 0x000000040000795c */ /* 0x000fea0000300000 */
[----:B------:R-:W-:-:S04]  /*2af0*/  IMAD.MOV.U32 R3, RZ, RZ, 0x0 ;  /* 0x00000000ff037424 */ /* 0x000fc800078e00ff */
[----:B------:R-:W-:Y:S05]  /*2b00*/  RET.REL.NODEC R2 `(gluon_tcgen05) ;  /* 0xffffffd4023c7950 */ /* 0x000fea0003c3ffff */
.L_x_83:
[----:B------:R-:W-:-:S00]  /*2b10*/  BRA `(.L_x_83) ;  /* 0xfffffffc00fc7947 */ /* 0x000fc0000383ffff */
[----:B------:R-:W-:-:S00]  /*2b20*/  NOP ;  /* 0x0000000000007918 */ /* 0x000fc00000000000 */
        /* <DEDUP_REMOVED lines=13> */
.L_x_86:


//--------------------- .nv.shared.gluon_tcgen05  --------------------------
	.section	.nv.shared.gluon_tcgen05,"aw",@nobits
	.sectionflags	@""
	.align	16
	.zero		1024


//--------------------- .nv.shared.reserved.0     --------------------------
	.section	.nv.shared.reserved.0,"aw",@nobits
	.align	8
	.weak		__nv_reservedSMEM_offset_0_alias
	.size		__nv_reservedSMEM_offset_0_alias, 0, 64
	.other		__nv_reservedSMEM_offset_0_alias,@"STO_CUDA_RESERVED_SHARED STV_DEFAULT"
__nv_reservedSMEM_offset_0_alias:
	.zero		0
.nv.shared.reserved.0:
	.zero		64
	.weak		__nv_reservedSMEM_allocation_phase
	.type		__nv_reservedSMEM_allocation_phase,@object
	.size		__nv_reservedSMEM_allocation_phase,(.L_0 - __nv_reservedSMEM_allocation_phase)
__nv_reservedSMEM_allocation_phase:
	.zero		1
.L_0:
	.zero		7
	.weak		__nv_reservedSMEM_devtool_atexit_pc
	.type		__nv_reservedSMEM_devtool_atexit_pc,@object
	.size		__nv_reservedSMEM_devtool_atexit_pc,(__nv_reservedSMEM_allocation_mask - __nv_reservedSMEM_devtool_atexit_pc)
__nv_reservedSMEM_devtool_atexit_pc:
	.zero		8
	.weak		__nv_reservedSMEM_allocation_mask
	.type		__nv_reservedSMEM_allocation_mask,@object
	.size		__nv_reservedSMEM_allocation_mask,(.L_2 - __nv_reservedSMEM_allocation_mask)
__nv_reservedSMEM_allocation_mask:
	.zero		4
.L_2:


//--------------------- .nv.constant0.gluon_tcgen05 --------------------------
	.section	.nv.constant0.gluon_tcgen05,"a",@progbits
	.sectionflags	@""
	.align	4
.nv.constant0.gluon_tcgen05:
	.zero		976


//--------------------- SYMBOLS --------------------------

	.type		.nv.reservedSmem.offset0,@object
	.size		.nv.reservedSmem.offset0,0x4
	.type		.nv.reservedSmem.cap,@object
	.size		.nv.reservedSmem.cap,0x4
